	.target	sm_90a

	.elftype	@"ET_EXEC"


//--------------------- .note.nv.tkinfo           --------------------------
	.section	.note.nv.tkinfo,"",@"SHT_NOTE"
	.sectionflags	@"SHF_NOTE_NV_TKINFO"
	.tkinfo
        /*0018*/ 	.word	0x00000002
        /*0030*/ 	.string	""
        /*0030*/ 	.string	"ptxas"
        /*0030*/ 	.string	"Cuda compilation tools, release 13.0, V13.0.88"
        /*0030*/ 	.string	"Build cuda_13.0.r13.0/compiler.36424714_0"
        /*0030*/ 	.string	"-arch sm_90a -m 64 "



//--------------------- .note.nv.cuinfo           --------------------------
	.section	.note.nv.cuinfo,"",@"SHT_NOTE"
	.sectionflags	@"SHF_NOTE_NV_CUINFO"
        /*0018*/ 	.short	0x0002
        /*001a*/ 	.short	0x005a
        /*001c*/ 	.short	0x0082
	.zero		2


//--------------------- .nv.info                  --------------------------
	.section	.nv.info,"",@"SHT_CUDA_INFO"
	.align	4


	//----- nvinfo : EIATTR_REGCOUNT
	.align		4
        /*0000*/ 	.byte	0x04, 0x2f
        /*0002*/ 	.short	(.L_15 - .L_14)
	.align		4
.L_14:
        /*0004*/ 	.word	index@(_ZN7cutlass13device_kernelINS_4gemm6kernel13GemmUniversalIN4cute5tupleIJiiiiEEENS1_10collective13CollectiveMmaINS1_34MainloopSm90TmaGmmaWarpSpecializedILi4ENS5_IJNS4_1CILi1EEESB_SB_EEENS1_35KernelTmaWarpSpecializedCooperativeEEENS5_IJNSA_ILi128EEENSA_ILi64EEESG_EEENS_6half_tENS5_IJlSB_lEEESI_SJ_NS4_8TiledMMAINS4_8MMA_AtomIJNS4_4SM904GMMA25MMA_64x64x16_F32F16F16_SSILNSN_5MajorE0ELSP_0ELNSN_7ScaleInE1ELSQ_1EEEEEENS4_6LayoutINS5_IJNSA_ILi2EEESB_SB_EEENS5_IJSB_NSA_ILi0EEESW_EEEEENS5_IJNS4_10UnderscoreESZ_SZ_EEEEENS4_13SM90_TMA_LOADENS4_14ComposedLayoutINS4_7SwizzleILi3ELi4ELi3EEENS4_18smem_ptr_flag_bitsILi16EEENST_INS5_IJNSA_ILi8EEESG_EEENS5_IJSG_SB_EEEEEEEvNS4_8identityES12_S1C_vS1D_EENS_8epilogue10collective6detail29Sm90TmaWarpSpecializedAdapterINS1G_15DefaultEpilogueISI_SJ_SJ_NS1F_6thread17LinearCombinationISI_Li1EffLNS1K_9ScaleType4KindE0ELNS_15FloatRoundStyleE2ESI_EENS1_15EpilogueDefaultEEEEEvvEEEEvNT_6ParamsE)
        /*0008*/ 	.word	0x000000a8


	//----- nvinfo : EIATTR_FRAME_SIZE
	.align		4
.L_15:
        /*000c*/ 	.byte	0x04, 0x11
        /*000e*/ 	.short	(.L_17 - .L_16)
	.align		4
.L_16:
        /*0010*/ 	.word	index@(_ZN7cutlass13device_kernelINS_4gemm6kernel13GemmUniversalIN4cute5tupleIJiiiiEEENS1_10collective13CollectiveMmaINS1_34MainloopSm90TmaGmmaWarpSpecializedILi4ENS5_IJNS4_1CILi1EEESB_SB_EEENS1_35KernelTmaWarpSpecializedCooperativeEEENS5_IJNSA_ILi128EEENSA_ILi64EEESG_EEENS_6half_tENS5_IJlSB_lEEESI_SJ_NS4_8TiledMMAINS4_8MMA_AtomIJNS4_4SM904GMMA25MMA_64x64x16_F32F16F16_SSILNSN_5MajorE0ELSP_0ELNSN_7ScaleInE1ELSQ_1EEEEEENS4_6LayoutINS5_IJNSA_ILi2EEESB_SB_EEENS5_IJSB_NSA_ILi0EEESW_EEEEENS5_IJNS4_10UnderscoreESZ_SZ_EEEEENS4_13SM90_TMA_LOADENS4_14ComposedLayoutINS4_7SwizzleILi3ELi4ELi3EEENS4_18smem_ptr_flag_bitsILi16EEENST_INS5_IJNSA_ILi8EEESG_EEENS5_IJSG_SB_EEEEEEEvNS4_8identityES12_S1C_vS1D_EENS_8epilogue10collective6detail29Sm90TmaWarpSpecializedAdapterINS1G_15DefaultEpilogueISI_SJ_SJ_NS1F_6thread17LinearCombinationISI_Li1EffLNS1K_9ScaleType4KindE0ELNS_15FloatRoundStyleE2ESI_EENS1_15EpilogueDefaultEEEEEvvEEEEvNT_6ParamsE)
        /*0014*/ 	.word	0x00000000


	//----- nvinfo : EIATTR_MIN_STACK_SIZE
	.align		4
.L_17:
        /*0018*/ 	.byte	0x04, 0x12
        /*001a*/ 	.short	(.L_19 - .L_18)
	.align		4
.L_18:
        /*001c*/ 	.word	index@(_ZN7cutlass13device_kernelINS_4gemm6kernel13GemmUniversalIN4cute5tupleIJiiiiEEENS1_10collective13CollectiveMmaINS1_34MainloopSm90TmaGmmaWarpSpecializedILi4ENS5_IJNS4_1CILi1EEESB_SB_EEENS1_35KernelTmaWarpSpecializedCooperativeEEENS5_IJNSA_ILi128EEENSA_ILi64EEESG_EEENS_6half_tENS5_IJlSB_lEEESI_SJ_NS4_8TiledMMAINS4_8MMA_AtomIJNS4_4SM904GMMA25MMA_64x64x16_F32F16F16_SSILNSN_5MajorE0ELSP_0ELNSN_7ScaleInE1ELSQ_1EEEEEENS4_6LayoutINS5_IJNSA_ILi2EEESB_SB_EEENS5_IJSB_NSA_ILi0EEESW_EEEEENS5_IJNS4_10UnderscoreESZ_SZ_EEEEENS4_13SM90_TMA_LOADENS4_14ComposedLayoutINS4_7SwizzleILi3ELi4ELi3EEENS4_18smem_ptr_flag_bitsILi16EEENST_INS5_IJNSA_ILi8EEESG_EEENS5_IJSG_SB_EEEEEEEvNS4_8identityES12_S1C_vS1D_EENS_8epilogue10collective6detail29Sm90TmaWarpSpecializedAdapterINS1G_15DefaultEpilogueISI_SJ_SJ_NS1F_6thread17LinearCombinationISI_Li1EffLNS1K_9ScaleType4KindE0ELNS_15FloatRoundStyleE2ESI_EENS1_15EpilogueDefaultEEEEEvvEEEEvNT_6ParamsE)
        /*0020*/ 	.word	0x00000000
.L_19:


//--------------------- .nv.compat                --------------------------
	.section	.nv.compat,"",@"SHT_CUDA_COMPAT_INFO"
	.align	4
        /*0000*/ 	.byte	0x02, 0x09, 0x01, 0x00, 0x02, 0x02, 0x04, 0x00, 0x02, 0x05, 0x05, 0x00, 0x03, 0x07, 0x01, 0x01
        /*0010*/ 	.byte	0x02, 0x03, 0x01, 0x00, 0x02, 0x06, 0x01, 0x00, 0x04, 0x0b, 0x08, 0x00, 0x00, 0x00, 0x00, 0x00
        /*0020*/ 	.byte	0x00, 0x00, 0x00, 0x00


//--------------------- .nv.info._ZN7cutlass13device_kernelINS_4gemm6kernel13GemmUniversalIN4cute5tupleIJiiiiEEENS1_10collective13CollectiveMmaINS1_34MainloopSm90TmaGmmaWarpSpecializedILi4ENS5_IJNS4_1CILi1EEESB_SB_EEENS1_35KernelTmaWarpSpecializedCooperativeEEENS5_IJNSA_ILi128EEENSA_ILi64EEESG_EEENS_6half_tENS5_IJlSB_lEEESI_SJ_NS4_8TiledMMAINS4_8MMA_AtomIJNS4_4SM904GMMA25MMA_64x64x16_F32F16F16_SSILNSN_5MajorE0ELSP_0ELNSN_7ScaleInE1ELSQ_1EEEEEENS4_6LayoutINS5_IJNSA_ILi2EEESB_SB_EEENS5_IJSB_NSA_ILi0EEESW_EEEEENS5_IJNS4_10UnderscoreESZ_SZ_EEEEENS4_13SM90_TMA_LOADENS4_14ComposedLayoutINS4_7SwizzleILi3ELi4ELi3EEENS4_18smem_ptr_flag_bitsILi16EEENST_INS5_IJNSA_ILi8EEESG_EEENS5_IJSG_SB_EEEEEEEvNS4_8identityES12_S1C_vS1D_EENS_8epilogue10collective6detail29Sm90TmaWarpSpecializedAdapterINS1G_15DefaultEpilogueISI_SJ_SJ_NS1F_6thread17LinearCombinationISI_Li1EffLNS1K_9ScaleType4KindE0ELNS_15FloatRoundStyleE2ESI_EENS1_15EpilogueDefaultEEEEEvvEEEEvNT_6ParamsE --------------------------
	.section	.nv.info._ZN7cutlass13device_kernelINS_4gemm6kernel13GemmUniversalIN4cute5tupleIJiiiiEEENS1_10collective13CollectiveMmaINS1_34MainloopSm90TmaGmmaWarpSpecializedILi4ENS5_IJNS4_1CILi1EEESB_SB_EEENS1_35KernelTmaWarpSpecializedCooperativeEEENS5_IJNSA_ILi128EEENSA_ILi64EEESG_EEENS_6half_tENS5_IJlSB_lEEESI_SJ_NS4_8TiledMMAINS4_8MMA_AtomIJNS4_4SM904GMMA25MMA_64x64x16_F32F16F16_SSILNSN_5MajorE0ELSP_0ELNSN_7ScaleInE1ELSQ_1EEEEEENS4_6LayoutINS5_IJNSA_ILi2EEESB_SB_EEENS5_IJSB_NSA_ILi0EEESW_EEEEENS5_IJNS4_10UnderscoreESZ_SZ_EEEEENS4_13SM90_TMA_LOADENS4_14ComposedLayoutINS4_7SwizzleILi3ELi4ELi3EEENS4_18smem_ptr_flag_bitsILi16EEENST_INS5_IJNSA_ILi8EEESG_EEENS5_IJSG_SB_EEEEEEEvNS4_8identityES12_S1C_vS1D_EENS_8epilogue10collective6detail29Sm90TmaWarpSpecializedAdapterINS1G_15DefaultEpilogueISI_SJ_SJ_NS1F_6thread17LinearCombinationISI_Li1EffLNS1K_9ScaleType4KindE0ELNS_15FloatRoundStyleE2ESI_EENS1_15EpilogueDefaultEEEEEvvEEEEvNT_6ParamsE,"",@"SHT_CUDA_INFO"
	.sectionflags	@""
	.align	4


	//----- nvinfo : EIATTR_CUDA_API_VERSION
	.align		4
        /*0000*/ 	.byte	0x04, 0x37
        /*0002*/ 	.short	(.L_21 - .L_20)
.L_20:
        /*0004*/ 	.word	0x00000082


	//----- nvinfo : EIATTR_KPARAM_INFO
	.align		4
.L_21:
        /*0008*/ 	.byte	0x04, 0x17
        /*000a*/ 	.short	(.L_23 - .L_22)
.L_22:
        /*000c*/ 	.word	0x00000000
        /*0010*/ 	.short	0x0000
        /*0012*/ 	.short	0x0070
        /*0014*/ 	.byte	0x00, 0xf0, 0x01, 0x10


	//----- nvinfo : EIATTR_SPARSE_MMA_MASK
	.align		4
.L_23:
        /*0018*/ 	.byte	0x03, 0x50
        /*001a*/ 	.short	0x0000


	//----- nvinfo : EIATTR_MAXREG_COUNT
	.align		4
        /*001c*/ 	.byte	0x03, 0x1b
        /*001e*/ 	.short	0x00a8


	//----- nvinfo : EIATTR_NUM_BARRIERS
	.align		4
        /*0020*/ 	.byte	0x02, 0x4c
        /*0022*/ 	.byte	0x01
	.zero		1


	//----- nvinfo : EIATTR_EXTERNS
	.align		4
        /*0024*/ 	.byte	0x04, 0x0f
        /*0026*/ 	.short	(.L_25 - .L_24)


	//   ....[0]....
	.align		4
.L_24:
        /*0028*/ 	.word	index@(__assertfail)


	//----- nvinfo : EIATTR_MERCURY_ISA_VERSION
	.align		4
.L_25:
        /*002c*/ 	.byte	0x03, 0x5f
        /*002e*/ 	.short	0x0101


	//----- nvinfo : EIATTR_INT_WARP_WIDE_INSTR_OFFSETS
	.align		4
        /*0030*/ 	.byte	0x04, 0x31
        /*0032*/ 	.short	(.L_27 - .L_26)


	//   ....[0]....
.L_26:
        /*0034*/ 	.word	0x000003b0


	//   ....[1]....
        /*0038*/ 	.word	0x000003e0


	//   ....[2]....
        /*003c*/ 	.word	0x000004c0


	//----- nvinfo : EIATTR_COOP_GROUP_MASK_REGIDS
	.align		4
.L_27:
        /*0040*/ 	.byte	0x04, 0x29
        /*0042*/ 	.short	(.L_29 - .L_28)


	//   ....[0]....
.L_28:
        /*0044*/ 	.word	0xffffffff


	//   ....[1]....
        /*0048*/ 	.word	0xffffffff


	//   ....[2]....
        /*004c*/ 	.word	0xffffffff


	//   ....[3]....
        /*0050*/ 	.word	0xffffffff


	//   ....[4]....
        /*0054*/ 	.word	0xffffffff


	//----- nvinfo : EIATTR_COOP_GROUP_INSTR_OFFSETS
	.align		4
.L_29:
        /*0058*/ 	.byte	0x04, 0x28
        /*005a*/ 	.short	(.L_31 - .L_30)


	//   ....[0]....
.L_30:
        /*005c*/ 	.word	0x00000060


	//   ....[1]....
        /*0060*/ 	.word	0x00000070


	//   ....[2]....
        /*0064*/ 	.word	0x00000130


	//   ....[3]....
        /*0068*/ 	.word	0x000002c0


	//   ....[4]....
        /*006c*/ 	.word	0x00000f70


	//----- nvinfo : EIATTR_REG_RECONFIG
	.align		4
.L_31:
        /*0070*/ 	.byte	0x01, 0x54
	.zero		2


	//----- nvinfo : EIATTR_SYSCALL_OFFSETS
	.align		4
        /*0074*/ 	.byte	0x04, 0x46
        /*0076*/ 	.short	(.L_33 - .L_32)


	//   ....[0]....
.L_32:
        /*0078*/ 	.word	0x00001130


	//----- nvinfo : EIATTR_MBARRIER_INSTR_OFFSETS
	.align		4
.L_33:
        /*007c*/ 	.byte	0x04, 0x39
        /*007e*/ 	.short	(.L_35 - .L_34)


	//   ....[0]....
.L_34:
        /*0080*/ 	.word	0x00000230
        /*0084*/ 	.word	0x000000ff
        /*0088*/ 	.word	0x00000000
        /*008c*/ 	.short	0x0100
        /*008e*/ 	.byte	0x08
	.zero		1


	//   ....[1]....
        /*0090*/ 	.word	0x00000240
        /*0094*/ 	.word	0x000000ff
        /*0098*/ 	.word	0x00000020
        /*009c*/ 	.short	0x0100
        /*009e*/ 	.byte	0x08
	.zero		1


	//   ....[2]....
        /*00a0*/ 	.word	0x00000250
        /*00a4*/ 	.word	0x000000ff
        /*00a8*/ 	.word	0x00000008
        /*00ac*/ 	.short	0x0100
        /*00ae*/ 	.byte	0x08
	.zero		1


	//   ....[3]....
        /*00b0*/ 	.word	0x00000260
        /*00b4*/ 	.word	0x000000ff
        /*00b8*/ 	.word	0x00000028
        /*00bc*/ 	.short	0x0100
        /*00be*/ 	.byte	0x08
	.zero		1


	//   ....[4]....
        /*00c0*/ 	.word	0x00000270
        /*00c4*/ 	.word	0x000000ff
        /*00c8*/ 	.word	0x00000010
        /*00cc*/ 	.short	0x0100
        /*00ce*/ 	.byte	0x08
	.zero		1


	//   ....[5]....
        /*00d0*/ 	.word	0x00000280
        /*00d4*/ 	.word	0x000000ff
        /*00d8*/ 	.word	0x00000030
        /*00dc*/ 	.short	0x0100
        /*00de*/ 	.byte	0x08
	.zero		1


	//   ....[6]....
        /*00e0*/ 	.word	0x00000290
        /*00e4*/ 	.word	0x000000ff
        /*00e8*/ 	.word	0x00000018
        /*00ec*/ 	.short	0x0100
        /*00ee*/ 	.byte	0x08
	.zero		1


	//   ....[7]....
        /*00f0*/ 	.word	0x000002a0
        /*00f4*/ 	.word	0x000000ff
        /*00f8*/ 	.word	0x00000038
        /*00fc*/ 	.short	0x0100
        /*00fe*/ 	.byte	0x08
	.zero		1


	//   ....[8]....
        /*0100*/ 	.word	0x00000530
        /*0104*/ 	.word	0x000000ff
        /*0108*/ 	.word	0x00000050
        /*010c*/ 	.short	0x0100
        /*010e*/ 	.byte	0x06
	.zero		1


	//   ....[9]....
        /*0110*/ 	.word	0x00000590
        /*0114*/ 	.word	0x000000ff
        /*0118*/ 	.word	0x00000058
        /*011c*/ 	.short	0x0100
        /*011e*/ 	.byte	0x06
	.zero		1


	//   ....[10]....
        /*0120*/ 	.word	0x000011b0
        /*0124*/ 	.word	0x00000003
        /*0128*/ 	.word	0x00000000
        /*012c*/ 	.short	0x010a
        /*012e*/ 	.byte	0x3f
	.zero		1


	//   ....[11]....
        /*0130*/ 	.word	0x000011f0
        /*0134*/ 	.word	0x00000003
        /*0138*/ 	.word	0x00000000
        /*013c*/ 	.short	0x010a
        /*013e*/ 	.byte	0x3f
	.zero		1


	//   ....[12]....
        /*0140*/ 	.word	0x00001590
        /*0144*/ 	.word	0x000000ff
        /*0148*/ 	.word	0x00000000
        /*014c*/ 	.short	0x010a
        /*014e*/ 	.byte	0x08
	.zero		1


	//   ....[13]....
        /*0150*/ 	.word	0x000015d0
        /*0154*/ 	.word	0x000000ff
        /*0158*/ 	.word	0x00000000
        /*015c*/ 	.short	0x010a
        /*015e*/ 	.byte	0x08
	.zero		1


	//   ....[14]....
        /*0160*/ 	.word	0x00001830
        /*0164*/ 	.word	0x000000ff
        /*0168*/ 	.word	0x00000000
        /*016c*/ 	.short	0x0101
        /*016e*/ 	.byte	0x08
	.zero		1


	//   ....[15]....
        /*0170*/ 	.word	0x00001a10
        /*0174*/ 	.word	0x000000ff
        /*0178*/ 	.word	0x00000000
        /*017c*/ 	.short	0x0101
        /*017e*/ 	.byte	0x04
	.zero		1


	//   ....[16]....
        /*0180*/ 	.word	0x00004fb0
        /*0184*/ 	.word	0x0000000c
        /*0188*/ 	.word	0x00000020
        /*018c*/ 	.short	0x010a
        /*018e*/ 	.byte	0x3f
	.zero		1


	//   ....[17]....
        /*0190*/ 	.word	0x00005370
        /*0194*/ 	.word	0x00000005
        /*0198*/ 	.word	0x00000058
        /*019c*/ 	.short	0x0101
        /*019e*/ 	.byte	0x3f
	.zero		1


	//   ....[18]....
        /*01a0*/ 	.word	0x00005a70
        /*01a4*/ 	.word	0x00000007
        /*01a8*/ 	.word	0x00000000
        /*01ac*/ 	.short	0x010a
        /*01ae*/ 	.byte	0x3f
	.zero		1


	//   ....[19]....
        /*01b0*/ 	.word	0x00005af0
        /*01b4*/ 	.word	0x00000006
        /*01b8*/ 	.word	0x00000000
        /*01bc*/ 	.short	0x010a
        /*01be*/ 	.byte	0x3f
	.zero		1


	//   ....[20]....
        /*01c0*/ 	.word	0x00005b80
        /*01c4*/ 	.word	0x00000007
        /*01c8*/ 	.word	0x00000000
        /*01cc*/ 	.short	0x010a
        /*01ce*/ 	.byte	0x3f
	.zero		1


	//   ....[21]....
        /*01d0*/ 	.word	0x00005c10
        /*01d4*/ 	.word	0x00000005
        /*01d8*/ 	.word	0x00000000
        /*01dc*/ 	.short	0x010a
        /*01de*/ 	.byte	0x3f
	.zero		1


	//   ....[22]....
        /*01e0*/ 	.word	0x00005c70
        /*01e4*/ 	.word	0x00000003
        /*01e8*/ 	.word	0x00000000
        /*01ec*/ 	.short	0x010a
        /*01ee*/ 	.byte	0x3f
	.zero		1


	//   ....[23]....
        /*01f0*/ 	.word	0x00005cd0
        /*01f4*/ 	.word	0x00000004
        /*01f8*/ 	.word	0x00000000
        /*01fc*/ 	.short	0x010a
        /*01fe*/ 	.byte	0x3f
	.zero		1


	//   ....[24]....
        /*0200*/ 	.word	0x00005da0
        /*0204*/ 	.word	0x0000000c
        /*0208*/ 	.word	0x00000020
        /*020c*/ 	.short	0x010a
        /*020e*/ 	.byte	0x3f
	.zero		1


	//   ....[25]....
        /*0210*/ 	.word	0x00005e70
        /*0214*/ 	.word	0x00000007
        /*0218*/ 	.word	0x00000000
        /*021c*/ 	.short	0x010a
        /*021e*/ 	.byte	0x3f
	.zero		1


	//   ....[26]....
        /*0220*/ 	.word	0x00005ec0
        /*0224*/ 	.word	0x00000006
        /*0228*/ 	.word	0x00000000
        /*022c*/ 	.short	0x010a
        /*022e*/ 	.byte	0x3f
	.zero		1


	//   ....[27]....
        /*0230*/ 	.word	0x00005f10
        /*0234*/ 	.word	0x00000007
        /*0238*/ 	.word	0x00000000
        /*023c*/ 	.short	0x010a
        /*023e*/ 	.byte	0x3f
	.zero		1


	//----- nvinfo : EIATTR_NUM_MBARRIERS
	.align		4
.L_35:
        /*0240*/ 	.byte	0x03, 0x38
        /*0242*/ 	.short	0x000a


	//----- nvinfo : EIATTR_EXIT_INSTR_OFFSETS
	.align		4
        /*0244*/ 	.byte	0x04, 0x1c
        /*0246*/ 	.short	(.L_37 - .L_36)


	//   ....[0]....
.L_36:
        /*0248*/ 	.word	0x000005e0


	//   ....[1]....
        /*024c*/ 	.word	0x00000ea0


	//   ....[2]....
        /*0250*/ 	.word	0x00004620


	//   ....[3]....
        /*0254*/ 	.word	0x00004c50


	//   ....[4]....
        /*0258*/ 	.word	0x00005c60


	//----- nvinfo : EIATTR_MAX_THREADS
	.align		4
.L_37:
        /*025c*/ 	.byte	0x04, 0x05
        /*025e*/ 	.short	(.L_39 - .L_38)
.L_38:
        /*0260*/ 	.word	0x00000180
        /*0264*/ 	.word	0x00000001
        /*0268*/ 	.word	0x00000001


	//----- nvinfo : EIATTR_CRS_STACK_SIZE
	.align		4
.L_39:
        /*026c*/ 	.byte	0x04, 0x1e
        /*026e*/ 	.short	(.L_41 - .L_40)
.L_40:
        /*0270*/ 	.word	0x00000000


	//----- nvinfo : EIATTR_CBANK_PARAM_SIZE
	.align		4
.L_41:
        /*0274*/ 	.byte	0x03, 0x19
        /*0276*/ 	.short	0x0470


	//----- nvinfo : EIATTR_PARAM_CBANK
	.align		4
        /*0278*/ 	.byte	0x04, 0x0a
        /*027a*/ 	.short	(.L_43 - .L_42)
	.align		4
.L_42:
        /*027c*/ 	.word	index@(.nv.constant0._ZN7cutlass13device_kernelINS_4gemm6kernel13GemmUniversalIN4cute5tupleIJiiiiEEENS1_10collective13CollectiveMmaINS1_34MainloopSm90TmaGmmaWarpSpecializedILi4ENS5_IJNS4_1CILi1EEESB_SB_EEENS1_35KernelTmaWarpSpecializedCooperativeEEENS5_IJNSA_ILi128EEENSA_ILi64EEESG_EEENS_6half_tENS5_IJlSB_lEEESI_SJ_NS4_8TiledMMAINS4_8MMA_AtomIJNS4_4SM904GMMA25MMA_64x64x16_F32F16F16_SSILNSN_5MajorE0ELSP_0ELNSN_7ScaleInE1ELSQ_1EEEEEENS4_6LayoutINS5_IJNSA_ILi2EEESB_SB_EEENS5_IJSB_NSA_ILi0EEESW_EEEEENS5_IJNS4_10UnderscoreESZ_SZ_EEEEENS4_13SM90_TMA_LOADENS4_14ComposedLayoutINS4_7SwizzleILi3ELi4ELi3EEENS4_18smem_ptr_flag_bitsILi16EEENST_INS5_IJNSA_ILi8EEESG_EEENS5_IJSG_SB_EEEEEEEvNS4_8identityES12_S1C_vS1D_EENS_8epilogue10collective6detail29Sm90TmaWarpSpecializedAdapterINS1G_15DefaultEpilogueISI_SJ_SJ_NS1F_6thread17LinearCombinationISI_Li1EffLNS1K_9ScaleType4KindE0ELNS_15FloatRoundStyleE2ESI_EENS1_15EpilogueDefaultEEEEEvvEEEEvNT_6ParamsE)
        /*0280*/ 	.short	0x0210
        /*0282*/ 	.short	0x0470


	//----- nvinfo : EIATTR_SW_WAR
	.align		4
.L_43:
        /*0284*/ 	.byte	0x04, 0x36
        /*0286*/ 	.short	(.L_45 - .L_44)
.L_44:
        /*0288*/ 	.word	0x00000008
.L_45:


//--------------------- .nv.callgraph             --------------------------
	.section	.nv.callgraph,"",@"SHT_CUDA_CALLGRAPH"
	.align	4
	.sectionentsize	8
	.align		4
        /*0000*/ 	.word	0x00000000
	.align		4
        /*0004*/ 	.word	0xffffffff
	.align		4
        /*0008*/ 	.word	index@(_ZN7cutlass13device_kernelINS_4gemm6kernel13GemmUniversalIN4cute5tupleIJiiiiEEENS1_10collective13CollectiveMmaINS1_34MainloopSm90TmaGmmaWarpSpecializedILi4ENS5_IJNS4_1CILi1EEESB_SB_EEENS1_35KernelTmaWarpSpecializedCooperativeEEENS5_IJNSA_ILi128EEENSA_ILi64EEESG_EEENS_6half_tENS5_IJlSB_lEEESI_SJ_NS4_8TiledMMAINS4_8MMA_AtomIJNS4_4SM904GMMA25MMA_64x64x16_F32F16F16_SSILNSN_5MajorE0ELSP_0ELNSN_7ScaleInE1ELSQ_1EEEEEENS4_6LayoutINS5_IJNSA_ILi2EEESB_SB_EEENS5_IJSB_NSA_ILi0EEESW_EEEEENS5_IJNS4_10UnderscoreESZ_SZ_EEEEENS4_13SM90_TMA_LOADENS4_14ComposedLayoutINS4_7SwizzleILi3ELi4ELi3EEENS4_18smem_ptr_flag_bitsILi16EEENST_INS5_IJNSA_ILi8EEESG_EEENS5_IJSG_SB_EEEEEEEvNS4_8identityES12_S1C_vS1D_EENS_8epilogue10collective6detail29Sm90TmaWarpSpecializedAdapterINS1G_15DefaultEpilogueISI_SJ_SJ_NS1F_6thread17LinearCombinationISI_Li1EffLNS1K_9ScaleType4KindE0ELNS_15FloatRoundStyleE2ESI_EENS1_15EpilogueDefaultEEEEEvvEEEEvNT_6ParamsE)
	.align		4
        /*000c*/ 	.word	index@(__assertfail)
	.align		4
        /*0010*/ 	.word	0x00000000
	.align		4
        /*0014*/ 	.word	0xfffffffe
	.align		4
        /*0018*/ 	.word	0x00000000
	.align		4
        /*001c*/ 	.word	0xfffffffd
	.align		4
        /*0020*/ 	.word	0x00000000
	.align		4
        /*0024*/ 	.word	0xfffffffc


//--------------------- .nv.constant4             --------------------------
	.section	.nv.constant4,"a",@progbits
	.align	8
	.align		8
.nv.constant4:
        /*0000*/ 	.dword	__assertfail
	.align		8
        /*0008*/ 	.dword	__unnamed_1
	.align		8
        /*0010*/ 	.dword	_ZN40_INTERNAL_f6fd9d6b_4_k_cu_3f392fc2_151874cuda3std3__45__cpo5beginE
	.align		8
        /*0018*/ 	.dword	_ZN40_INTERNAL_f6fd9d6b_4_k_cu_3f392fc2_151874cuda3std3__45__cpo3endE
	.align		8
        /*0020*/ 	.dword	_ZN40_INTERNAL_f6fd9d6b_4_k_cu_3f392fc2_151874cuda3std3__45__cpo6cbeginE
	.align		8
        /*0028*/ 	.dword	_ZN40_INTERNAL_f6fd9d6b_4_k_cu_3f392fc2_151874cuda3std3__45__cpo4cendE
	.align		8
        /*0030*/ 	.dword	_ZN40_INTERNAL_f6fd9d6b_4_k_cu_3f392fc2_151874cuda3std3__442_GLOBAL__N__f6fd9d6b_4_k_cu_3f392fc2_151876ignoreE
	.align		8
        /*0038*/ 	.dword	_ZN40_INTERNAL_f6fd9d6b_4_k_cu_3f392fc2_151874cuda3std3__419piecewise_constructE
	.align		8
        /*0040*/ 	.dword	_ZN40_INTERNAL_f6fd9d6b_4_k_cu_3f392fc2_151874cuda3std3__48in_placeE
	.align		8
        /*0048*/ 	.dword	_ZN40_INTERNAL_f6fd9d6b_4_k_cu_3f392fc2_151874cuda3std6ranges3__45__cpo4swapE
	.align		8
        /*0050*/ 	.dword	_ZN40_INTERNAL_f6fd9d6b_4_k_cu_3f392fc2_151874cuda3std6ranges3__45__cpo9iter_moveE
	.align		8
        /*0058*/ 	.dword	_ZN40_INTERNAL_f6fd9d6b_4_k_cu_3f392fc2_151874cute7productE
	.align		8
        /*0060*/ 	.dword	_ZN40_INTERNAL_f6fd9d6b_4_k_cu_3f392fc2_151874cute1_E
	.align		8
        /*0068*/ 	.dword	$str$22
	.align		8
        /*0070*/ 	.dword	$str$23


//--------------------- .text._ZN7cutlass13device_kernelINS_4gemm6kernel13GemmUniversalIN4cute5tupleIJiiiiEEENS1_10collective13CollectiveMmaINS1_34MainloopSm90TmaGmmaWarpSpecializedILi4ENS5_IJNS4_1CILi1EEESB_SB_EEENS1_35KernelTmaWarpSpecializedCooperativeEEENS5_IJNSA_ILi128EEENSA_ILi64EEESG_EEENS_6half_tENS5_IJlSB_lEEESI_SJ_NS4_8TiledMMAINS4_8MMA_AtomIJNS4_4SM904GMMA25MMA_64x64x16_F32F16F16_SSILNSN_5MajorE0ELSP_0ELNSN_7ScaleInE1ELSQ_1EEEEEENS4_6LayoutINS5_IJNSA_ILi2EEESB_SB_EEENS5_IJSB_NSA_ILi0EEESW_EEEEENS5_IJNS4_10UnderscoreESZ_SZ_EEEEENS4_13SM90_TMA_LOADENS4_14ComposedLayoutINS4_7SwizzleILi3ELi4ELi3EEENS4_18smem_ptr_flag_bitsILi16EEENST_INS5_IJNSA_ILi8EEESG_EEENS5_IJSG_SB_EEEEEEEvNS4_8identityES12_S1C_vS1D_EENS_8epilogue10collective6detail29Sm90TmaWarpSpecializedAdapterINS1G_15DefaultEpilogueISI_SJ_SJ_NS1F_6thread17LinearCombinationISI_Li1EffLNS1K_9ScaleType4KindE0ELNS_15FloatRoundStyleE2ESI_EENS1_15EpilogueDefaultEEEEEvvEEEEvNT_6ParamsE --------------------------
	.section	.text._ZN7cutlass13device_kernelINS_4gemm6kernel13GemmUniversalIN4cute5tupleIJiiiiEEENS1_10collective13CollectiveMmaINS1_34MainloopSm90TmaGmmaWarpSpecializedILi4ENS5_IJNS4_1CILi1EEESB_SB_EEENS1_35KernelTmaWarpSpecializedCooperativeEEENS5_IJNSA_ILi128EEENSA_ILi64EEESG_EEENS_6half_tENS5_IJlSB_lEEESI_SJ_NS4_8TiledMMAINS4_8MMA_AtomIJNS4_4SM904GMMA25MMA_64x64x16_F32F16F16_SSILNSN_5MajorE0ELSP_0ELNSN_7ScaleInE1ELSQ_1EEEEEENS4_6LayoutINS5_IJNSA_ILi2EEESB_SB_EEENS5_IJSB_NSA_ILi0EEESW_EEEEENS5_IJNS4_10UnderscoreESZ_SZ_EEEEENS4_13SM90_TMA_LOADENS4_14ComposedLayoutINS4_7SwizzleILi3ELi4ELi3EEENS4_18smem_ptr_flag_bitsILi16EEENST_INS5_IJNSA_ILi8EEESG_EEENS5_IJSG_SB_EEEEEEEvNS4_8identityES12_S1C_vS1D_EENS_8epilogue10collective6detail29Sm90TmaWarpSpecializedAdapterINS1G_15DefaultEpilogueISI_SJ_SJ_NS1F_6thread17LinearCombinationISI_Li1EffLNS1K_9ScaleType4KindE0ELNS_15FloatRoundStyleE2ESI_EENS1_15EpilogueDefaultEEEEEvvEEEEvNT_6ParamsE,"ax",@progbits
	.align	128
.text._ZN7cutlass13device_kernelINS_4gemm6kernel13GemmUniversalIN4cute5tupleIJiiiiEEENS1_10collective13CollectiveMmaINS1_34MainloopSm90TmaGmmaWarpSpecializedILi4ENS5_IJNS4_1CILi1EEESB_SB_EEENS1_35KernelTmaWarpSpecializedCooperativeEEENS5_IJNSA_ILi128EEENSA_ILi64EEESG_EEENS_6half_tENS5_IJlSB_lEEESI_SJ_NS4_8TiledMMAINS4_8MMA_AtomIJNS4_4SM904GMMA25MMA_64x64x16_F32F16F16_SSILNSN_5MajorE0ELSP_0ELNSN_7ScaleInE1ELSQ_1EEEEEENS4_6LayoutINS5_IJNSA_ILi2EEESB_SB_EEENS5_IJSB_NSA_ILi0EEESW_EEEEENS5_IJNS4_10UnderscoreESZ_SZ_EEEEENS4_13SM90_TMA_LOADENS4_14ComposedLayoutINS4_7SwizzleILi3ELi4ELi3EEENS4_18smem_ptr_flag_bitsILi16EEENST_INS5_IJNSA_ILi8EEESG_EEENS5_IJSG_SB_EEEEEEEvNS4_8identityES12_S1C_vS1D_EENS_8epilogue10collective6detail29Sm90TmaWarpSpecializedAdapterINS1G_15DefaultEpilogueISI_SJ_SJ_NS1F_6thread17LinearCombinationISI_Li1EffLNS1K_9ScaleType4KindE0ELNS_15FloatRoundStyleE2ESI_EENS1_15EpilogueDefaultEEEEEvvEEEEvNT_6ParamsE:
        .type           _ZN7cutlass13device_kernelINS_4gemm6kernel13GemmUniversalIN4cute5tupleIJiiiiEEENS1_10collective13CollectiveMmaINS1_34MainloopSm90TmaGmmaWarpSpecializedILi4ENS5_IJNS4_1CILi1EEESB_SB_EEENS1_35KernelTmaWarpSpecializedCooperativeEEENS5_IJNSA_ILi128EEENSA_ILi64EEESG_EEENS_6half_tENS5_IJlSB_lEEESI_SJ_NS4_8TiledMMAINS4_8MMA_AtomIJNS4_4SM904GMMA25MMA_64x64x16_F32F16F16_SSILNSN_5MajorE0ELSP_0ELNSN_7ScaleInE1ELSQ_1EEEEEENS4_6LayoutINS5_IJNSA_ILi2EEESB_SB_EEENS5_IJSB_NSA_ILi0EEESW_EEEEENS5_IJNS4_10UnderscoreESZ_SZ_EEEEENS4_13SM90_TMA_LOADENS4_14ComposedLayoutINS4_7SwizzleILi3ELi4ELi3EEENS4_18smem_ptr_flag_bitsILi16EEENST_INS5_IJNSA_ILi8EEESG_EEENS5_IJSG_SB_EEEEEEEvNS4_8identityES12_S1C_vS1D_EENS_8epilogue10collective6detail29Sm90TmaWarpSpecializedAdapterINS1G_15DefaultEpilogueISI_SJ_SJ_NS1F_6thread17LinearCombinationISI_Li1EffLNS1K_9ScaleType4KindE0ELNS_15FloatRoundStyleE2ESI_EENS1_15EpilogueDefaultEEEEEvvEEEEvNT_6ParamsE,@function
        .size           _ZN7cutlass13device_kernelINS_4gemm6kernel13GemmUniversalIN4cute5tupleIJiiiiEEENS1_10collective13CollectiveMmaINS1_34MainloopSm90TmaGmmaWarpSpecializedILi4ENS5_IJNS4_1CILi1EEESB_SB_EEENS1_35KernelTmaWarpSpecializedCooperativeEEENS5_IJNSA_ILi128EEENSA_ILi64EEESG_EEENS_6half_tENS5_IJlSB_lEEESI_SJ_NS4_8TiledMMAINS4_8MMA_AtomIJNS4_4SM904GMMA25MMA_64x64x16_F32F16F16_SSILNSN_5MajorE0ELSP_0ELNSN_7ScaleInE1ELSQ_1EEEEEENS4_6LayoutINS5_IJNSA_ILi2EEESB_SB_EEENS5_IJSB_NSA_ILi0EEESW_EEEEENS5_IJNS4_10UnderscoreESZ_SZ_EEEEENS4_13SM90_TMA_LOADENS4_14ComposedLayoutINS4_7SwizzleILi3ELi4ELi3EEENS4_18smem_ptr_flag_bitsILi16EEENST_INS5_IJNSA_ILi8EEESG_EEENS5_IJSG_SB_EEEEEEEvNS4_8identityES12_S1C_vS1D_EENS_8epilogue10collective6detail29Sm90TmaWarpSpecializedAdapterINS1G_15DefaultEpilogueISI_SJ_SJ_NS1F_6thread17LinearCombinationISI_Li1EffLNS1K_9ScaleType4KindE0ELNS_15FloatRoundStyleE2ESI_EENS1_15EpilogueDefaultEEEEEvvEEEEvNT_6ParamsE,(.L_x_130 - _ZN7cutlass13device_kernelINS_4gemm6kernel13GemmUniversalIN4cute5tupleIJiiiiEEENS1_10collective13CollectiveMmaINS1_34MainloopSm90TmaGmmaWarpSpecializedILi4ENS5_IJNS4_1CILi1EEESB_SB_EEENS1_35KernelTmaWarpSpecializedCooperativeEEENS5_IJNSA_ILi128EEENSA_ILi64EEESG_EEENS_6half_tENS5_IJlSB_lEEESI_SJ_NS4_8TiledMMAINS4_8MMA_AtomIJNS4_4SM904GMMA25MMA_64x64x16_F32F16F16_SSILNSN_5MajorE0ELSP_0ELNSN_7ScaleInE1ELSQ_1EEEEEENS4_6LayoutINS5_IJNSA_ILi2EEESB_SB_EEENS5_IJSB_NSA_ILi0EEESW_EEEEENS5_IJNS4_10UnderscoreESZ_SZ_EEEEENS4_13SM90_TMA_LOADENS4_14ComposedLayoutINS4_7SwizzleILi3ELi4ELi3EEENS4_18smem_ptr_flag_bitsILi16EEENST_INS5_IJNSA_ILi8EEESG_EEENS5_IJSG_SB_EEEEEEEvNS4_8identityES12_S1C_vS1D_EENS_8epilogue10collective6detail29Sm90TmaWarpSpecializedAdapterINS1G_15DefaultEpilogueISI_SJ_SJ_NS1F_6thread17LinearCombinationISI_Li1EffLNS1K_9ScaleType4KindE0ELNS_15FloatRoundStyleE2ESI_EENS1_15EpilogueDefaultEEEEEvvEEEEvNT_6ParamsE)
        .other          _ZN7cutlass13device_kernelINS_4gemm6kernel13GemmUniversalIN4cute5tupleIJiiiiEEENS1_10collective13CollectiveMmaINS1_34MainloopSm90TmaGmmaWarpSpecializedILi4ENS5_IJNS4_1CILi1EEESB_SB_EEENS1_35KernelTmaWarpSpecializedCooperativeEEENS5_IJNSA_ILi128EEENSA_ILi64EEESG_EEENS_6half_tENS5_IJlSB_lEEESI_SJ_NS4_8TiledMMAINS4_8MMA_AtomIJNS4_4SM904GMMA25MMA_64x64x16_F32F16F16_SSILNSN_5MajorE0ELSP_0ELNSN_7ScaleInE1ELSQ_1EEEEEENS4_6LayoutINS5_IJNSA_ILi2EEESB_SB_EEENS5_IJSB_NSA_ILi0EEESW_EEEEENS5_IJNS4_10UnderscoreESZ_SZ_EEEEENS4_13SM90_TMA_LOADENS4_14ComposedLayoutINS4_7SwizzleILi3ELi4ELi3EEENS4_18smem_ptr_flag_bitsILi16EEENST_INS5_IJNSA_ILi8EEESG_EEENS5_IJSG_SB_EEEEEEEvNS4_8identityES12_S1C_vS1D_EENS_8epilogue10collective6detail29Sm90TmaWarpSpecializedAdapterINS1G_15DefaultEpilogueISI_SJ_SJ_NS1F_6thread17LinearCombinationISI_Li1EffLNS1K_9ScaleType4KindE0ELNS_15FloatRoundStyleE2ESI_EENS1_15EpilogueDefaultEEEEEvvEEEEvNT_6ParamsE,@"STO_CUDA_ENTRY STV_DEFAULT"
_ZN7cutlass13device_kernelINS_4gemm6kernel13GemmUniversalIN4cute5tupleIJiiiiEEENS1_10collective13CollectiveMmaINS1_34MainloopSm90TmaGmmaWarpSpecializedILi4ENS5_IJNS4_1CILi1EEESB_SB_EEENS1_35KernelTmaWarpSpecializedCooperativeEEENS5_IJNSA_ILi128EEENSA_ILi64EEESG_EEENS_6half_tENS5_IJlSB_lEEESI_SJ_NS4_8TiledMMAINS4_8MMA_AtomIJNS4_4SM904GMMA25MMA_64x64x16_F32F16F16_SSILNSN_5MajorE0ELSP_0ELNSN_7ScaleInE1ELSQ_1EEEEEENS4_6LayoutINS5_IJNSA_ILi2EEESB_SB_EEENS5_IJSB_NSA_ILi0EEESW_EEEEENS5_IJNS4_10UnderscoreESZ_SZ_EEEEENS4_13SM90_TMA_LOADENS4_14ComposedLayoutINS4_7SwizzleILi3ELi4ELi3EEENS4_18smem_ptr_flag_bitsILi16EEENST_INS5_IJNSA_ILi8EEESG_EEENS5_IJSG_SB_EEEEEEEvNS4_8identityES12_S1C_vS1D_EENS_8epilogue10collective6detail29Sm90TmaWarpSpecializedAdapterINS1G_15DefaultEpilogueISI_SJ_SJ_NS1F_6thread17LinearCombinationISI_Li1EffLNS1K_9ScaleType4KindE0ELNS_15FloatRoundStyleE2ESI_EENS1_15EpilogueDefaultEEEEEvvEEEEvNT_6ParamsE:
[----:B------:R-:W0:Y:S01]  /*0000*/  LDC R1, c[0x0][0x28] ;  /* 0x00000a00ff017b82 */ /* 0x000e220000000800 */
[----:B------:R-:W1:Y:S01]  /*0010*/  S2R R18, SR_TID.X ;  /* 0x0000000000127919 */ /* 0x000e620000002100 */
[----:B------:R-:W-:Y:S01]  /*0020*/  ELECT P0, URZ, PT ;  /* 0x00000000003f782f */ /* 0x000fe20003800000 */
[----:B------:R-:W-:Y:S01]  /*0030*/  BSSY B0, `(.L_x_0) ;  /* 0x000000f000007945 */ /* 0x000fe20003800000 */
[--C-:B-1----:R-:W-:Y:S02]  /*0040*/  SHF.R.U32.HI R0, RZ, 0x5, R18.reuse ;  /* 0x00000005ff007819 */ /* 0x102fe40000011612 */
[----:B------:R-:W-:-:S03]  /*0050*/  SHF.R.U32.HI R22, RZ, 0x7, R18 ;  /* 0x00000007ff167819 */ /* 0x000fc60000011612 */
[----:B------:R-:W1:Y:S04]  /*0060*/  SHFL.IDX PT, R5, R0, RZ, 0x1f ;  /* 0x00001fff00057589 */ /* 0x000e6800000e0000 */
[----:B------:R2:W3:Y:S01]  /*0070*/  SHFL.IDX PT, R8, R22, RZ, 0x1f ;  /* 0x00001fff16087589 */ /* 0x0004e200000e0000 */
[----:B-1----:R-:W-:-:S13]  /*0080*/  ISETP.NE.OR P0, PT, R5, RZ, !P0 ;  /* 0x000000ff0500720c */ /* 0x002fda0004705670 */
[----:B0-23--:R-:W-:Y:S05]  /*0090*/  @P0 BRA `(.L_x_1) ;  /* 0x0000000000200947 */ /* 0x00dfea0003800000 */
[----:B------:R-:W-:Y:S02]  /*00a0*/  ULDC.64 UR4, c[0x0][0x198] ;  /* 0x0000660000047ab9 */ /* 0x000fe40000000a00 */
[----:B------:R-:W-:Y:S02]  /*00b0*/  UIADD3 UR6, UP0, UR4, 0xf0, URZ ;  /* 0x000000f004067890 */ /* 0x000fe4000ff1e03f */
[----:B------:R-:W-:Y:S02]  /*00c0*/  UIADD3 UR4, UP1, UR4, 0x1f0, URZ ;  /* 0x000001f004047890 */ /* 0x000fe4000ff3e03f */
[----:B------:R-:W-:Y:S02]  /*00d0*/  UIADD3.X UR7, URZ, UR5, URZ, UP0, !UPT ;  /* 0x000000053f077290 */ /* 0x000fe400087fe43f */
[----:B------:R-:W-:-:S07]  /*00e0*/  UIADD3.X UR5, URZ, UR5, URZ, UP1, !UPT ;  /* 0x000000053f057290 */ /* 0x000fce0008ffe43f */
[----:B------:R0:W-:Y:S02]  /*00f0*/  UTMACCTL.PF [UR6] ;  /* 0x00000000060079b9 */ /* 0x0001e40008040000 */
[----:B------:R0:W-:Y:S02]  /*0100*/  UTMACCTL.PF [UR4] ;  /* 0x00000000040079b9 */ /* 0x0001e40008040000 */
[----:B0-----:R-:W-:Y:S01]  /*0110*/  NOP ;  /* 0x0000000000007918 */ /* 0x001fe20000000000 */
.L_x_1:
[----:B------:R-:W-:Y:S05]  /*0120*/  BSYNC B0 ;  /* 0x0000000000007941 */ /* 0x000fea0003800000 */
.L_x_0:
[----:B------:R-:W0:Y:S02]  /*0130*/  SHFL.IDX PT, R2, R0, RZ, 0x1f ;  /* 0x00001fff00027589 */ /* 0x000e2400000e0000 */
[----:B0-----:R-:W-:-:S13]  /*0140*/  ISETP.NE.AND P0, PT, R2, RZ, PT ;  /* 0x000000ff0200720c */ /* 0x001fda0003f05270 */
[----:B------:R-:W-:Y:S05]  /*0150*/  @P0 BRA `(.L_x_2) ;  /* 0x0000000000580947 */ /* 0x000fea0003800000 */
[----:B------:R-:W0:Y:S01]  /*0160*/  S2UR UR8, SR_CgaCtaId ;  /* 0x00000000000879c3 */ /* 0x000e220000008800 */
[----:B------:R-:W-:Y:S01]  /*0170*/  UMOV UR4, 0x400 ;  /* 0x0000040000047882 */ /* 0x000fe20000000000 */
[----:B------:R-:W-:Y:S01]  /*0180*/  UMOV UR5, 0x1 ;  /* 0x0000000100057882 */ /* 0x000fe20000000000 */
[----:B------:R-:W-:Y:S01]  /*0190*/  UMOV UR6, 0x100 ;  /* 0x0000010000067882 */ /* 0x000fe20000000000 */
[----:B------:R-:W-:Y:S01]  /*01a0*/  ELECT P0, URZ, PT ;  /* 0x00000000003f782f */ /* 0x000fe20003800000 */
[----:B------:R-:W-:-:S04]  /*01b0*/  UIADD3 UR6, -UR6, 0x100000, URZ ;  /* 0x0010000006067890 */ /* 0x000fc8000fffe13f */
[----:B------:R-:W-:Y:S02]  /*01c0*/  USHF.L.U32 UR7, UR6, 0xb, URZ ;  /* 0x0000000b06077899 */ /* 0x000fe4000800063f */
[----:B------:R-:W-:Y:S02]  /*01d0*/  USHF.L.U32 UR6, UR6, 0x1, URZ ;  /* 0x0000000106067899 */ /* 0x000fe4000800063f */
[----:B0-----:R-:W-:Y:S02]  /*01e0*/  ULEA UR8, UR8, UR4, 0x18 ;  /* 0x0000000408087291 */ /* 0x001fe4000f8ec03f */
[----:B------:R-:W-:-:S04]  /*01f0*/  UIADD3 UR4, -UR5, 0x100000, URZ ;  /* 0x0010000005047890 */ /* 0x000fc8000fffe13f */
[----:B------:R-:W-:Y:S02]  /*0200*/  USHF.L.U32 UR5, UR4, 0xb, URZ ;  /* 0x0000000b04057899 */ /* 0x000fe4000800063f */
[----:B------:R-:W-:Y:S01]  /*0210*/  USHF.L.U32 UR4, UR4, 0x1, URZ ;  /* 0x0000000104047899 */ /* 0x000fe2000800063f */
[----:B------:R-:W0:Y:S11]  /*0220*/  FENCE.VIEW.ASYNC.S ;  /* 0x00000000000073c6 */ /* 0x000e360000000000 */
[----:B0-----:R0:W1:Y:S01]  /*0230*/  SYNCS.EXCH.64 URZ, [UR8], UR4 ;  /* 0x00000004083f75b2 */ /* 0x0010620008000100 */
[----:B------:R0:W2:Y:S01]  /*0240*/  SYNCS.EXCH.64 URZ, [UR8+0x20], UR6 ;  /* 0x00002006083f75b2 */ /* 0x0000a20008000100 */
[----:B------:R0:W3:Y:S01]  /*0250*/  SYNCS.EXCH.64 URZ, [UR8+0x8], UR4 ;  /* 0x00000804083f75b2 */ /* 0x0000e20008000100 */
[----:B------:R0:W4:Y:S01]  /*0260*/  SYNCS.EXCH.64 URZ, [UR8+0x28], UR6 ;  /* 0x00002806083f75b2 */ /* 0x0001220008000100 */
[----:B------:R0:W0:Y:S01]  /*0270*/  SYNCS.EXCH.64 URZ, [UR8+0x10], UR4 ;  /* 0x00001004083f75b2 */ /* 0x0000220008000100 */
[----:B------:R0:W0:Y:S01]  /*0280*/  SYNCS.EXCH.64 URZ, [UR8+0x30], UR6 ;  /* 0x00003006083f75b2 */ /* 0x0000220008000100 */
[----:B------:R0:W0:Y:S01]  /*0290*/  SYNCS.EXCH.64 URZ, [UR8+0x18], UR4 ;  /* 0x00001804083f75b2 */ /* 0x0000220008000100 */
[----:B------:R0:W0:Y:S01]  /*02a0*/  SYNCS.EXCH.64 URZ, [UR8+0x38], UR6 ;  /* 0x00003806083f75b2 */ /* 0x0000220008000100 */
[----:B------:R-:W-:Y:S01]  /*02b0*/  NOP ;  /* 0x0000000000007918 */ /* 0x000fe20000000000 */
.L_x_2:
[----:B------:R-:W5:Y:S01]  /*02c0*/  SHFL.IDX PT, R0, R0, RZ, 0x1f ;  /* 0x00001fff00007589 */ /* 0x000f6200000e0000 */
[----:B------:R-:W-:Y:S01]  /*02d0*/  ELECT P0, URZ, PT ;  /* 0x00000000003f782f */ /* 0x000fe20003800000 */
[----:B------:R-:W1:Y:S01]  /*02e0*/  LDC R2, c[0x0][0x65c] ;  /* 0x00019700ff027b82 */ /* 0x000e620000000800 */
[----:B------:R-:W-:Y:S01]  /*02f0*/  SHF.R.S32.HI R6, RZ, 0x1f, R5 ;  /* 0x0000001fff067819 */ /* 0x000fe20000011405 */
[----:B------:R-:W2:Y:S01]  /*0300*/  S2R R3, SR_CTAID.Y ;  /* 0x0000000000037919 */ /* 0x000ea20000002600 */
[----:B0-----:R-:W-:Y:S01]  /*0310*/  UMOV UR4, 0x20 ;  /* 0x0000002000047882 */ /* 0x001fe20000000000 */
[----:B------:R-:W-:Y:S01]  /*0320*/  ISETP.NE.AND P2, PT, R8, RZ, PT ;  /* 0x000000ff0800720c */ /* 0x000fe20003f45270 */
[----:B------:R-:W-:Y:S01]  /*0330*/  NOP ;  /* 0x0000000000007918 */ /* 0x000fe20000000000 */
[----:B------:R-:W0:Y:S01]  /*0340*/  S2R R4, SR_CTAID.X ;  /* 0x0000000000047919 */ /* 0x000e220000002500 */
[----:B------:R-:W-:Y:S01]  /*0350*/  LEA.HI R6, R6, R5, RZ, 0x2 ;  /* 0x0000000506067211 */ /* 0x000fe200078f10ff */
[----:B------:R-:W-:Y:S01]  /*0360*/  NOP ;  /* 0x0000000000007918 */ /* 0x000fe20000000000 */
[----:B-----5:R-:W-:-:S02]  /*0370*/  ISETP.NE.OR P0, PT, R0, RZ, !P0 ;  /* 0x000000ff0000720c */ /* 0x020fc40004705670 */
[----:B-1----:R-:W-:-:S04]  /*0380*/  ISETP.NE.AND P3, PT, R2, 0x1, PT ;  /* 0x000000010200780c */ /* 0x002fc80003f65270 */
[----:B------:R-:W-:Y:S02]  /*0390*/  P2R R0, PR, RZ, 0x8 ;  /* 0x00000008ff007803 */ /* 0x000fe40000000000 */
[----:B------:R-:W-:-:S05]  /*03a0*/  LOP3.LUT R0, R6, 0xfffffffc, RZ, 0xc0, !PT ;  /* 0xfffffffc06007812 */ /* 0x000fca00078ec0ff */
[----:B------:R-:W-:Y:S01]  /*03b0*/  VOTEU.ALL UP0, P0 ;  /* 0x00000000003f7886 */ /* 0x000fe20000000000 */
[----:B------:R-:W-:Y:S01]  /*03c0*/  IMAD.IADD R0, R5, 0x1, -R0 ;  /* 0x0000000105007824 */ /* 0x000fe200078e0a00 */
[----:B------:R-:W0:Y:S01]  /*03d0*/  @P3 LDC R17, c[0x0][0x10] ;  /* 0x00000400ff113b82 */ /* 0x000e220000000800 */
[----:B------:R-:W-:Y:S01]  /*03e0*/  VOTEU.ALL UP1, P0 ;  /* 0x00000000003f7886 */ /* 0x000fe20000020000 */
[----:B--2---:R-:W-:Y:S01]  /*03f0*/  @P3 IMAD.MOV.U32 R6, RZ, RZ, R3 ;  /* 0x000000ffff063224 */ /* 0x004fe200078e0003 */
[----:B------:R-:W-:Y:S01]  /*0400*/  @!UP0 UMOV UR6, 0x400 ;  /* 0x0000040000068882 */ /* 0x000fe20000000000 */
[----:B------:R-:W-:-:S04]  /*0410*/  @!UP0 UIADD3 UR4, -UR4, 0x100000, URZ ;  /* 0x0010000004048890 */ /* 0x000fc8000fffe13f */
[----:B------:R-:W-:Y:S02]  /*0420*/  @!UP0 USHF.L.U32 UR5, UR4, 0xb, URZ ;  /* 0x0000000b04058899 */ /* 0x000fe4000800063f */
[----:B------:R-:W-:Y:S01]  /*0430*/  @!UP0 USHF.L.U32 UR4, UR4, 0x1, URZ ;  /* 0x0000000104048899 */ /* 0x000fe2000800063f */
[----:B------:R-:W-:Y:S02]  /*0440*/  @P3 IMAD.MOV.U32 R7, RZ, RZ, RZ ;  /* 0x000000ffff073224 */ /* 0x000fe400078e00ff */
[----:B------:R-:W-:Y:S01]  /*0450*/  IMAD.MOV.U32 R5, RZ, RZ, RZ ;  /* 0x000000ffff057224 */ /* 0x000fe200078e00ff */
[----:B------:R-:W1:Y:S01]  /*0460*/  @!UP0 S2UR UR7, SR_CgaCtaId ;  /* 0x00000000000789c3 */ /* 0x000e620000008800 */
[----:B------:R-:W-:-:S07]  /*0470*/  @P3 IMAD.MOV.U32 R11, RZ, RZ, RZ ;  /* 0x000000ffff0b3224 */ /* 0x000fce00078e00ff */
[----:B------:R-:W2:Y:S01]  /*0480*/  @!P3 LDC R9, c[0x0][0xc] ;  /* 0x00000300ff09bb82 */ /* 0x000ea20000000800 */
[----:B0-----:R-:W-:-:S04]  /*0490*/  @P3 IMAD.WIDE.U32 R16, R4, R17, R6 ;  /* 0x0000001104103225 */ /* 0x001fc800078e0006 */
[----:B------:R-:W-:Y:S01]  /*04a0*/  @P3 IMAD.IADD R17, R17, 0x1, R11 ;  /* 0x0000000111113824 */ /* 0x000fe200078e020b */
[----:B-1----:R-:W-:Y:S01]  /*04b0*/  @!UP0 ULEA UR6, UR7, UR6, 0x18 ;  /* 0x0000000607068291 */ /* 0x002fe2000f8ec03f */
[----:B------:R-:W-:Y:S01]  /*04c0*/  VOTEU.ALL UP0, P0 ;  /* 0x00000000003f7886 */ /* 0x000fe20000000000 */
[----:B------:R-:W-:-:S04]  /*04d0*/  ISETP.NE.AND P0, PT, R0, 0x3, PT ;  /* 0x000000030000780c */ /* 0x000fc80003f05270 */
[----:B------:R-:W-:Y:S01]  /*04e0*/  ISETP.EQ.OR P0, PT, R0, RZ, !P0 ;  /* 0x000000ff0000720c */ /* 0x000fe20004702670 */
[----:B--2---:R-:W-:-:S03]  /*04f0*/  @!P3 IMAD.WIDE.U32 R6, R9, R3, R4 ;  /* 0x000000030906b225 */ /* 0x004fc600078e0004 */
[C---:B------:R-:W-:Y:S01]  /*0500*/  ISETP.EQ.AND P0, PT, R8.reuse, RZ, P0 ;  /* 0x000000ff0800720c */ /* 0x040fe20000702270 */
[----:B------:R-:W-:Y:S01]  /*0510*/  VIADD R8, R8, 0xffffffff ;  /* 0xffffffff08087836 */ /* 0x000fe20000000000 */
[----:B------:R-:W0:Y:S02]  /*0520*/  FENCE.VIEW.ASYNC.S ;  /* 0x00000000000073c6 */ /* 0x000e240000000000 */
[----:B0-----:R0:W3:Y:S01]  /*0530*/  @!UP0 SYNCS.EXCH.64 URZ, [UR6+0x50], UR4 ;  /* 0x00005004063f85b2 */ /* 0x0010e20008000100 */
[----:B------:R-:W-:Y:S01]  /*0540*/  @!P3 IMAD.MOV.U32 R16, RZ, RZ, R6 ;  /* 0x000000ffff10b224 */ /* 0x000fe200078e0006 */
[----:B------:R-:W-:Y:S01]  /*0550*/  SEL R19, RZ, 0x1, !P0 ;  /* 0x00000001ff137807 */ /* 0x000fe20004000000 */
[----:B------:R-:W-:Y:S01]  /*0560*/  @!P3 IMAD.MOV.U32 R17, RZ, RZ, R7 ;  /* 0x000000ffff11b224 */ /* 0x000fe200078e0007 */
[----:B------:R-:W-:-:S04]  /*0570*/  ISETP.GE.U32.AND P1, PT, R8, 0x2, PT ;  /* 0x000000020800780c */ /* 0x000fc80003f26070 */
[----:B------:R-:W-:Y:S01]  /*0580*/  SEL R19, R19, 0x2, P1 ;  /* 0x0000000213137807 */ /* 0x000fe20000800000 */
[----:B------:R0:W3:Y:S01]  /*0590*/  @!UP1 SYNCS.EXCH.64 URZ, [UR6+0x58], UR4 ;  /* 0x00005804063f95b2 */ /* 0x0000e20008000100 */
[----:B------:R-:W-:Y:S01]  /*05a0*/  NOP ;  /* 0x0000000000007918 */ /* 0x000fe20000000000 */
[----:B---34-:R-:W-:Y:S06]  /*05b0*/  BAR.SYNC.DEFER_BLOCKING 0x0 ;  /* 0x0000000000007b1d */ /* 0x018fec0000010000 */
[----:B------:R-:W-:Y:S05]  /*05c0*/  @!P2 BRA `(.L_x_3) ;  /* 0x000000400018a947 */ /* 0x000fea0003800000 */
[----:B------:R-:W-:-:S13]  /*05d0*/  ISETP.GT.U32.AND P0, PT, R8, 0x1, PT ;  /* 0x000000010800780c */ /* 0x000fda0003f04070 */
[----:B0-----:R-:W-:Y:S05]  /*05e0*/  @P0 EXIT ;  /* 0x000000000000094d */ /* 0x001fea0003800000 */
[----:B------:R-:W-:Y:S01]  /*05f0*/  ULDC.64 UR4, c[0x0][0x650] ;  /* 0x0001940000047ab9 */ /* 0x000fe20000000a00 */
[----:B------:R-:W-:Y:S01]  /*0600*/  PRMT R0, RZ, 0x7610, R0 ;  /* 0x00007610ff007816 */ /* 0x000fe20000000000 */
[----:B------:R-:W-:Y:S01]  /*0610*/  IMAD.MOV.U32 R58, RZ, RZ, -0x1 ;  /* 0xffffffffff3a7424 */ /* 0x000fe200078e00ff */
[----:B------:R-:W-:Y:S01]  /*0620*/  ISETP.GE.U32.AND P0, PT, R16, UR4, PT ;  /* 0x0000000410007c0c */ /* 0x000fe2000bf06070 */
[----:B------:R-:W-:Y:S02]  /*0630*/  IMAD.MOV.U32 R59, RZ, RZ, -0x1 ;  /* 0xffffffffff3b7424 */ /* 0x000fe400078e00ff */
[----:B------:R-:W-:Y:S01]  /*0640*/  IMAD.MOV.U32 R57, RZ, RZ, -0x1 ;  /* 0xffffffffff397424 */ /* 0x000fe200078e00ff */
[----:B------:R-:W-:-:S13]  /*0650*/  ISETP.GE.U32.AND.EX P0, PT, R17, UR5, PT, P0 ;  /* 0x0000000511007c0c */ /* 0x000fda000bf06100 */
[----:B------:R-:W-:Y:S05]  /*0660*/  @P0 BRA `(.L_x_4) ;  /* 0x0000000400540947 */ /* 0x000fea0003800000 */
[----:B------:R-:W0:Y:S01]  /*0670*/  LDC.64 R14, c[0x0][0x628] ;  /* 0x00018a00ff0e7b82 */ /* 0x000e220000000a00 */
[----:B------:R-:W-:Y:S02]  /*0680*/  IMAD.MOV.U32 R6, RZ, RZ, R16 ;  /* 0x000000ffff067224 */ /* 0x000fe400078e0010 */
[----:B------:R-:W-:-:S05]  /*0690*/  IMAD.MOV.U32 R7, RZ, RZ, R17 ;  /* 0x000000ffff077224 */ /* 0x000fca00078e0011 */
[----:B------:R-:W1:Y:S08]  /*06a0*/  LDC R0, c[0x0][0x630] ;  /* 0x00018c00ff007b82 */ /* 0x000e700000000800 */
[----:B------:R-:W2:Y:S01]  /*06b0*/  LDC.64 R20, c[0x0][0x620] ;  /* 0x00018800ff147b82 */ /* 0x000ea20000000a00 */
[----:B0-----:R-:W-:-:S04]  /*06c0*/  ISETP.NE.U32.AND P0, PT, R14, RZ, PT ;  /* 0x000000ff0e00720c */ /* 0x001fc80003f05070 */
[----:B------:R-:W-:-:S13]  /*06d0*/  ISETP.NE.AND.EX P0, PT, R15, RZ, PT, P0 ;  /* 0x000000ff0f00720c */ /* 0x000fda0003f05300 */
[----:B-12---:R-:W-:Y:S05]  /*06e0*/  @!P0 BRA `(.L_x_5) ;  /* 0x0000000000288947 */ /* 0x006fea0003800000 */
[----:B------:R-:W0:Y:S02]  /*06f0*/  LDC R11, c[0x0][0x634] ;  /* 0x00018d00ff0b7b82 */ /* 0x000e240000000800 */
[----:B0-----:R-:W-:-:S05]  /*0700*/  IADD3 R11, P0, R16, R11, RZ ;  /* 0x0000000b100b7210 */ /* 0x001fca0007f1e0ff */
[----:B------:R-:W-:-:S04]  /*0710*/  IMAD.X R13, RZ, RZ, R17, P0 ;  /* 0x000000ffff0d7224 */ /* 0x000fc800000e0611 */
[----:B------:R-:W-:-:S04]  /*0720*/  IMAD.WIDE.U32 R6, R13, R14, RZ ;  /* 0x0000000e0d067225 */ /* 0x000fc800078e00ff */
[----:B------:R-:W-:-:S04]  /*0730*/  IMAD.WIDE.U32 R8, P0, R11, R15, R6 ;  /* 0x0000000f0b087225 */ /* 0x000fc80007800006 */
[----:B------:R-:W-:-:S04]  /*0740*/  IMAD.WIDE.U32 R6, R11, R14, RZ ;  /* 0x0000000e0b067225 */ /* 0x000fc800078e00ff */
[----:B------:R-:W-:Y:S01]  /*0750*/  IMAD.X R11, RZ, RZ, RZ, P0 ;  /* 0x000000ffff0b7224 */ /* 0x000fe200000e06ff */
[----:B------:R-:W-:Y:S01]  /*0760*/  IADD3 RZ, P0, R7, R8, RZ ;  /* 0x0000000807ff7210 */ /* 0x000fe20007f1e0ff */
[----:B------:R-:W-:-:S04]  /*0770*/  IMAD.MOV.U32 R10, RZ, RZ, R9 ;  /* 0x000000ffff0a7224 */ /* 0x000fc800078e0009 */
[----:B------:R-:W-:-:S08]  /*0780*/  IMAD.WIDE.U32.X R6, R13, R15, R10, P0 ;  /* 0x0000000f0d067225 */ /* 0x000fd000000e040a */
.L_x_5:
[-CC-:B------:R-:W-:Y:S01]  /*0790*/  SHF.R.U64 R57, R6, R0.reuse, R7.reuse ;  /* 0x0000000006397219 */ /* 0x180fe20000001207 */
[----:B------:R-:W0:Y:S01]  /*07a0*/  LDC R10, c[0x0][0x618] ;  /* 0x00018600ff0a7b82 */ /* 0x000e220000000800 */
[----:B------:R-:W-:Y:S01]  /*07b0*/  SHF.R.U32.HI R5, RZ, R0, R7 ;  /* 0x00000000ff057219 */ /* 0x000fe20000011607 */
[----:B------:R-:W-:Y:S01]  /*07c0*/  ULDC UR4, c[0x0][0x150] ;  /* 0x0000540000047ab9 */ /* 0x000fe20000000800 */
[----:B------:R-:W-:Y:S02]  /*07d0*/  IADD3 R9, P0, RZ, -R57, RZ ;  /* 0x80000039ff097210 */ /* 0x000fe40007f1e0ff */
[----:B------:R-:W-:-:S03]  /*07e0*/  I2FP.F32.U32 R0, R4 ;  /* 0x0000000400007245 */ /* 0x000fc60000201000 */
[----:B------:R-:W1:Y:S01]  /*07f0*/  LDC.64 R28, c[0x0][0x640] ;  /* 0x00019000ff1c7b82 */ /* 0x000e620000000a00 */
[----:B------:R-:W-:Y:S02]  /*0800*/  IMAD.X R11, RZ, RZ, ~R5, P0 ;  /* 0x000000ffff0b7224 */ /* 0x000fe400000e0e05 */
[----:B------:R-:W-:Y:S01]  /*0810*/  FMUL R0, R0, UR4 ;  /* 0x0000000400007c20 */ /* 0x000fe20008400000 */
[----:B------:R-:W-:Y:S01]  /*0820*/  IMAD.WIDE.U32 R6, R9, R20, R16 ;  /* 0x0000001409067225 */ /* 0x000fe200078e0010 */
[----:B------:R-:W-:-:S03]  /*0830*/  ULDC UR4, c[0x0][0x154] ;  /* 0x0000550000047ab9 */ /* 0x000fc60000000800 */
[----:B------:R-:W-:Y:S01]  /*0840*/  IMAD R8, R11, R20, RZ ;  /* 0x000000140b087224 */ /* 0x000fe200078e02ff */
[----:B------:R-:W2:Y:S01]  /*0850*/  LDC R5, c[0x0][0x144] ;  /* 0x00005100ff057b82 */ /* 0x000ea20000000800 */
[----:B------:R-:W3:Y:S02]  /*0860*/  F2I.U32.TRUNC.NTZ R0, R0 ;  /* 0x0000000000007305 */ /* 0x000ee4000020f000 */
[----:B------:R-:W-:-:S04]  /*0870*/  IMAD R9, R9, R21, R8 ;  /* 0x0000001509097224 */ /* 0x000fc800078e0208 */
[----:B------:R-:W-:Y:S01]  /*0880*/  IMAD.IADD R7, R7, 0x1, R9 ;  /* 0x0000000107077824 */ /* 0x000fe200078e0209 */
[----:B------:R-:W4:Y:S01]  /*0890*/  LDC R12, c[0x0][0x608] ;  /* 0x00018200ff0c7b82 */ /* 0x000f220000000800 */
[----:B------:R-:W-:-:S03]  /*08a0*/  IMAD.MOV.U32 R9, RZ, RZ, -0x1 ;  /* 0xffffffffff097424 */ /* 0x000fc600078e00ff */
[-CC-:B0-----:R-:W-:Y:S02]  /*08b0*/  SHF.R.U64 R20, R6, R10.reuse, R7.reuse ;  /* 0x0000000a06147219 */ /* 0x181fe40000001207 */
[----:B------:R-:W-:Y:S02]  /*08c0*/  I2FP.F32.U32 R6, R3 ;  /* 0x0000000300067245 */ /* 0x000fe40000201000 */
[----:B------:R-:W0:Y:S01]  /*08d0*/  LDC R26, c[0x0][0x658] ;  /* 0x00019600ff1a7b82 */ /* 0x000e220000000800 */
[----:B-1----:R-:W-:Y:S01]  /*08e0*/  ISETP.NE.U32.AND P0, PT, R28, RZ, PT ;  /* 0x000000ff1c00720c */ /* 0x002fe20003f05070 */
[----:B---3--:R-:W-:Y:S01]  /*08f0*/  IMAD.MOV R8, RZ, RZ, -R0 ;  /* 0x000000ffff087224 */ /* 0x008fe200078e0a00 */
[----:B------:R-:W-:Y:S01]  /*0900*/  SHF.R.U32.HI R7, RZ, R10, R7 ;  /* 0x0000000aff077219 */ /* 0x000fe20000011607 */
[----:B------:R-:W-:Y:S01]  /*0910*/  FMUL R6, R6, UR4 ;  /* 0x0000000406067c20 */ /* 0x000fe20008400000 */
[----:B------:R-:W-:-:S03]  /*0920*/  ISETP.NE.AND.EX P0, PT, R29, RZ, PT, P0 ;  /* 0x000000ff1d00720c */ /* 0x000fc60003f05300 */
[----:B------:R-:W1:Y:S01]  /*0930*/  LDC R14, c[0x0][0x148] ;  /* 0x00005200ff0e7b82 */ /* 0x000e620000000800 */
[----:B--2---:R-:W-:-:S07]  /*0940*/  IMAD R0, R5, R8, R4 ;  /* 0x0000000805007224 */ /* 0x004fce00078e0204 */
[----:B------:R-:W2:Y:S01]  /*0950*/  LDC R24, c[0x0][0x600] ;  /* 0x00018000ff187b82 */ /* 0x000ea20000000800 */
[-CC-:B----4-:R-:W-:Y:S02]  /*0960*/  SHF.R.U64 R30, R20, R12.reuse, R7.reuse ;  /* 0x0000000c141e7219 */ /* 0x190fe40000001207 */
[----:B------:R-:W-:Y:S01]  /*0970*/  SHF.R.U32.HI R5, RZ, R12, R7 ;  /* 0x0000000cff057219 */ /* 0x000fe20000011607 */
[----:B------:R-:W-:Y:S01]  /*0980*/  IMAD.MOV.U32 R7, RZ, RZ, 0x1 ;  /* 0x00000001ff077424 */ /* 0x000fe200078e00ff */
[----:B------:R3:W4:Y:S03]  /*0990*/  F2I.U32.TRUNC.NTZ R12, R6 ;  /* 0x00000006000c7305 */ /* 0x000726000020f000 */
[----:B------:R-:W1:Y:S01]  /*09a0*/  LDC R15, c[0x0][0x648] ;  /* 0x00019200ff0f7b82 */ /* 0x000e620000000800 */
[-C--:B0-----:R-:W-:Y:S02]  /*09b0*/  SHF.L.U32 R4, R9, R26.reuse, RZ ;  /* 0x0000001a09047219 */ /* 0x081fe400000006ff */
[----:B------:R-:W-:-:S02]  /*09c0*/  SHF.R.U64 R32, R30, R26, R5 ;  /* 0x0000001a1e207219 */ /* 0x000fc40000001205 */
[----:B------:R-:W-:Y:S02]  /*09d0*/  LOP3.LUT R11, RZ, R4, RZ, 0x33, !PT ;  /* 0x00000004ff0b7212 */ /* 0x000fe400078e33ff */
[-C--:B------:R-:W-:Y:S01]  /*09e0*/  SHF.R.U32.HI R5, RZ, R26.reuse, R5 ;  /* 0x0000001aff057219 */ /* 0x080fe20000011605 */
[----:B------:R-:W0:Y:S01]  /*09f0*/  LDC R21, c[0x0][0x638] ;  /* 0x00018e00ff157b82 */ /* 0x000e220000000800 */
[----:B------:R-:W-:Y:S01]  /*0a00*/  SHF.L.U32 R10, R7, R26, RZ ;  /* 0x0000001a070a7219 */ /* 0x000fe200000006ff */
[----:B------:R-:W-:-:S06]  /*0a10*/  IMAD.MOV.U32 R4, RZ, RZ, R32 ;  /* 0x000000ffff047224 */ /* 0x000fcc00078e0020 */
[----:B------:R-:W0:Y:S01]  /*0a20*/  LDC R58, c[0x0][0x610] ;  /* 0x00018400ff3a7b82 */ /* 0x000e220000000800 */
[----:B---34-:R-:W-:Y:S05]  /*0a30*/  @!P0 BRA `(.L_x_6) ;  /* 0x0000000000288947 */ /* 0x018fea0003800000 */
[----:B------:R-:W3:Y:S02]  /*0a40*/  LDC R9, c[0x0][0x64c] ;  /* 0x00019300ff097b82 */ /* 0x000ee40000000800 */
[----:B---3--:R-:W-:-:S05]  /*0a50*/  IADD3 R9, P0, R32, R9, RZ ;  /* 0x0000000920097210 */ /* 0x008fca0007f1e0ff */
        /* <DEDUP_REMOVED lines=8> */
.L_x_6:
[----:B-1----:R-:W-:Y:S01]  /*0ae0*/  SHF.R.U64 R4, R4, R15, R5 ;  /* 0x0000000f04047219 */ /* 0x002fe20000001205 */
[----:B--2---:R-:W-:Y:S01]  /*0af0*/  VIADD R5, R24, 0xffffffff ;  /* 0xffffffff18057836 */ /* 0x004fe20000000000 */
[----:B------:R-:W-:Y:S01]  /*0b00*/  LOP3.LUT R11, R30, R11, RZ, 0xc0, !PT ;  /* 0x0000000b1e0b7212 */ /* 0x000fe200078ec0ff */
[----:B------:R-:W-:Y:S02]  /*0b10*/  IMAD.MOV R12, RZ, RZ, -R12 ;  /* 0x000000ffff0c7224 */ /* 0x000fe400078e0a0c */
[----:B------:R-:W-:Y:S01]  /*0b20*/  IMAD.MOV R6, RZ, RZ, -R4 ;  /* 0x000000ffff067224 */ /* 0x000fe200078e0a04 */
[----:B------:R-:W-:Y:S01]  /*0b30*/  LOP3.LUT R5, R20, R5, RZ, 0xc0, !PT ;  /* 0x0000000514057212 */ /* 0x000fe200078ec0ff */
[----:B------:R-:W-:Y:S02]  /*0b40*/  @P3 IMAD R0, R14, R12, R3 ;  /* 0x0000000c0e003224 */ /* 0x000fe400078e0203 */
[----:B------:R-:W-:Y:S02]  /*0b50*/  IMAD R11, R10, R4, R11 ;  /* 0x000000040a0b7224 */ /* 0x000fe400078e020b */
[----:B0-----:R-:W-:-:S02]  /*0b60*/  IMAD R3, R6, R21, R32 ;  /* 0x0000001506037224 */ /* 0x001fc400078e0220 */
[----:B------:R-:W-:Y:S02]  /*0b70*/  IMAD R58, R11, R58, R0 ;  /* 0x0000003a0b3a7224 */ /* 0x000fe400078e0200 */
[----:B------:R-:W-:Y:S02]  /*0b80*/  IMAD R3, R3, R24, R5 ;  /* 0x0000001803037224 */ /* 0x000fe400078e0205 */
[----:B------:R-:W-:-:S03]  /*0b90*/  IMAD.MOV.U32 R0, RZ, RZ, 0x1 ;  /* 0x00000001ff007424 */ /* 0x000fc600078e00ff */
[----:B------:R-:W-:Y:S02]  /*0ba0*/  SEL R59, R3, R58, !P3 ;  /* 0x0000003a033b7207 */ /* 0x000fe40005800000 */
[----:B------:R-:W-:-:S07]  /*0bb0*/  SEL R58, R58, R3, !P3 ;  /* 0x000000033a3a7207 */ /* 0x000fce0005800000 */
.L_x_4:
[----:B------:R-:W-:-:S08]  /*0bc0*/  NOP ;  /* 0x0000000000007918 */ /* 0x000fd00000000000 */
[----:B------:R-:W0:Y:S02]  /*0bd0*/  USETMAXREG.TRY_ALLOC.CTAPOOL UP0, 0xe8 ;  /* 0x000000e8000079c8 */ /* 0x000e240008000600 */
[----:B0-----:R-:W-:-:S13]  /*0be0*/  PLOP3.LUT P0, PT, PT, PT, UP0, 0x80, 0x0 ;  /* 0x000000000000781c */ /* 0x001fda0003f0f008 */
[----:B------:R-:W-:Y:S05]  /*0bf0*/  @!P0 BRA `(.L_x_4) ;  /* 0xfffffffc00f08947 */ /* 0x000fea000383ffff */
[----:B------:R-:W-:Y:S01]  /*0c00*/  ULDC.64 UR4, c[0x0][0x598] ;  /* 0x0001660000047ab9 */ /* 0x000fe20000000a00 */
[----:B------:R-:W-:Y:S01]  /*0c10*/  ULDC.64 UR36, c[0x0][0x208] ;  /* 0x0000820000247ab9 */ /* 0x000fe20000000a00 */
[----:B------:R-:W-:-:S04]  /*0c20*/  ISETP.NE.U32.AND P0, PT, RZ, UR4, PT ;  /* 0x00000004ff007c0c */ /* 0x000fc8000bf05070 */
[----:B------:R-:W-:-:S13]  /*0c30*/  ISETP.NE.AND.EX P0, PT, RZ, UR5, PT, P0 ;  /* 0x00000005ff007c0c */ /* 0x000fda000bf05300 */
[----:B------:R-:W-:Y:S05]  /*0c40*/  @!P0 BRA `(.L_x_7) ;  /* 0x00000000001c8947 */ /* 0x000fea0003800000 */
[----:B------:R-:W0:Y:S02]  /*0c50*/  LDC.64 R4, c[0x0][0x598] ;  /* 0x00016600ff047b82 */ /* 0x000e240000000a00 */
[----:B0-----:R-:W2:Y:S02]  /*0c60*/  LDG.E.64 R4, desc[UR36][R4.64] ;  /* 0x0000002404047981 */ /* 0x001ea4000c1e1b00 */
[----:B--2---:R-:W-:-:S04]  /*0c70*/  ISETP.NE.U32.AND P0, PT, R4, RZ, PT ;  /* 0x000000ff0400720c */ /* 0x004fc80003f05070 */
[----:B------:R-:W-:-:S13]  /*0c80*/  ISETP.NE.AND.EX P0, PT, R5, RZ, PT, P0 ;  /* 0x000000ff0500720c */ /* 0x000fda0003f05300 */
[----:B------:R-:W-:Y:S05]  /*0c90*/  @!P0 BRA `(.L_x_7) ;  /* 0x0000000000088947 */ /* 0x000fea0003800000 */
[----:B------:R0:W5:Y:S01]  /*0ca0*/  LD.E R23, desc[UR36][R4.64] ;  /* 0x0000002404177980 */ /* 0x000162000c101900 */
[----:B------:R-:W-:Y:S05]  /*0cb0*/  BRA `(.L_x_8) ;  /* 0x0000000000247947 */ /* 0x000fea0003800000 */
.L_x_7:
[----:B------:R-:W-:Y:S02]  /*0cc0*/  ULDC.64 UR4, c[0x0][0x588] ;  /* 0x0001620000047ab9 */ /* 0x000fe40000000a00 */
[----:B------:R-:W-:-:S04]  /*0cd0*/  ISETP.NE.U32.AND P0, PT, RZ, UR4, PT ;  /* 0x00000004ff007c0c */ /* 0x000fc8000bf05070 */
[----:B------:R-:W-:-:S13]  /*0ce0*/  ISETP.NE.AND.EX P0, PT, RZ, UR5, PT, P0 ;  /* 0x00000005ff007c0c */ /* 0x000fda000bf05300 */
[----:B------:R-:W-:Y:S05]  /*0cf0*/  @!P0 BRA `(.L_x_9) ;  /* 0x00000000000c8947 */ /* 0x000fea0003800000 */
[----:B------:R-:W0:Y:S02]  /*0d00*/  LDC.64 R4, c[0x0][0x588] ;  /* 0x00016200ff047b82 */ /* 0x000e240000000a00 */
[----:B0-----:R1:W5:Y:S01]  /*0d10*/  LDG.E R23, desc[UR36][R4.64] ;  /* 0x0000002404177981 */ /* 0x001362000c1e1900 */
[----:B------:R-:W-:Y:S05]  /*0d20*/  BRA `(.L_x_8) ;  /* 0x0000000000087947 */ /* 0x000fea0003800000 */
.L_x_9:
[----:B------:R-:W-:Y:S02]  /*0d30*/  ULDC UR4, c[0x0][0x580] ;  /* 0x0001600000047ab9 */ /* 0x000fe40000000800 */
[----:B------:R-:W-:-:S07]  /*0d40*/  IMAD.U32 R23, RZ, RZ, UR4 ;  /* 0x00000004ff177e24 */ /* 0x000fce000f8e00ff */
.L_x_8:
[----:B------:R-:W-:Y:S02]  /*0d50*/  ULDC.64 UR4, c[0x0][0x5a0] ;  /* 0x0001680000047ab9 */ /* 0x000fe40000000a00 */
[----:B------:R-:W-:-:S04]  /*0d60*/  ISETP.NE.U32.AND P0, PT, RZ, UR4, PT ;  /* 0x00000004ff007c0c */ /* 0x000fc8000bf05070 */
[----:B------:R-:W-:-:S13]  /*0d70*/  ISETP.NE.AND.EX P0, PT, RZ, UR5, PT, P0 ;  /* 0x00000005ff007c0c */ /* 0x000fda000bf05300 */
[----:B------:R-:W-:Y:S05]  /*0d80*/  @!P0 BRA `(.L_x_10) ;  /* 0x00000000001c8947 */ /* 0x000fea0003800000 */
[----:B01----:R-:W0:Y:S02]  /*0d90*/  LDC.64 R4, c[0x0][0x5a0] ;  /* 0x00016800ff047b82 */ /* 0x003e240000000a00 */
[----:B0-----:R-:W2:Y:S02]  /*0da0*/  LDG.E.64 R4, desc[UR36][R4.64] ;  /* 0x0000002404047981 */ /* 0x001ea4000c1e1b00 */
[----:B--2---:R-:W-:-:S04]  /*0db0*/  ISETP.NE.U32.AND P0, PT, R4, RZ, PT ;  /* 0x000000ff0400720c */ /* 0x004fc80003f05070 */
[----:B------:R-:W-:-:S13]  /*0dc0*/  ISETP.NE.AND.EX P0, PT, R5, RZ, PT, P0 ;  /* 0x000000ff0500720c */ /* 0x000fda0003f05300 */
[----:B------:R-:W-:Y:S05]  /*0dd0*/  @!P0 BRA `(.L_x_10) ;  /* 0x0000000000088947 */ /* 0x000fea0003800000 */
[----:B------:R0:W5:Y:S01]  /*0de0*/  LD.E R56, desc[UR36][R4.64] ;  /* 0x0000002404387980 */ /* 0x000162000c101900 */
[----:B------:R-:W-:Y:S05]  /*0df0*/  BRA `(.L_x_11) ;  /* 0x0000000000247947 */ /* 0x000fea0003800000 */
.L_x_10:
[----:B------:R-:W-:Y:S02]  /*0e00*/  ULDC.64 UR4, c[0x0][0x590] ;  /* 0x0001640000047ab9 */ /* 0x000fe40000000a00 */
[----:B------:R-:W-:-:S04]  /*0e10*/  ISETP.NE.U32.AND P0, PT, RZ, UR4, PT ;  /* 0x00000004ff007c0c */ /* 0x000fc8000bf05070 */
[----:B------:R-:W-:-:S13]  /*0e20*/  ISETP.NE.AND.EX P0, PT, RZ, UR5, PT, P0 ;  /* 0x00000005ff007c0c */ /* 0x000fda000bf05300 */
[----:B------:R-:W-:Y:S05]  /*0e30*/  @!P0 BRA `(.L_x_12) ;  /* 0x00000000000c8947 */ /* 0x000fea0003800000 */
[----:B01----:R-:W0:Y:S02]  /*0e40*/  LDC.64 R4, c[0x0][0x590] ;  /* 0x00016400ff047b82 */ /* 0x003e240000000a00 */
[----:B0-----:R1:W5:Y:S01]  /*0e50*/  LDG.E R56, desc[UR36][R4.64] ;  /* 0x0000002404387981 */ /* 0x001362000c1e1900 */
[----:B------:R-:W-:Y:S05]  /*0e60*/  BRA `(.L_x_11) ;  /* 0x0000000000087947 */ /* 0x000fea0003800000 */
.L_x_12:
[----:B------:R-:W-:Y:S02]  /*0e70*/  ULDC UR4, c[0x0][0x584] ;  /* 0x0001610000047ab9 */ /* 0x000fe40000000800 */
[----:B------:R-:W-:-:S07]  /*0e80*/  IMAD.U32 R56, RZ, RZ, UR4 ;  /* 0x00000004ff387e24 */ /* 0x000fce000f8e00ff */
.L_x_11:
[----:B------:R-:W-:-:S13]  /*0e90*/  LOP3.LUT P0, RZ, R0, 0xff, RZ, 0xc0, !PT ;  /* 0x000000ff00ff7812 */ /* 0x000fda000780c0ff */
[----:B------:R-:W-:Y:S05]  /*0ea0*/  @!P0 EXIT ;  /* 0x000000000000894d */ /* 0x000fea0003800000 */
[----:B------:R-:W-:Y:S01]  /*0eb0*/  ULDC UR4, c[0x0][0x28c] ;  /* 0x0000a30000047ab9 */ /* 0x000fe20000000800 */
[----:B------:R-:W-:Y:S01]  /*0ec0*/  LOP3.LUT R62, R19, 0x1, RZ, 0xfc, !PT ;  /* 0x00000001133e7812 */ /* 0x000fe200078efcff */
[----:B------:R-:W-:Y:S01]  /*0ed0*/  UIADD3 UR4, UR4, 0x3f, URZ ;  /* 0x0000003f04047890 */ /* 0x000fe2000fffe03f */
[----:B------:R-:W-:Y:S01]  /*0ee0*/  UMOV UR38, URZ ;  /* 0x0000003f00267c82 */ /* 0x000fe20008000000 */
[----:B------:R-:W-:Y:S02]  /*0ef0*/  UMOV UR39, URZ ;  /* 0x0000003f00277c82 */ /* 0x000fe40008000000 */
[----:B------:R-:W-:-:S04]  /*0f00*/  USHF.R.S32.HI UR5, URZ, 0x1f, UR4 ;  /* 0x0000001f3f057899 */ /* 0x000fc80008011404 */
[----:B------:R-:W-:-:S04]  /*0f10*/  ULEA.HI UR5, UR5, UR4, URZ, 0x6 ;  /* 0x0000000405057291 */ /* 0x000fc8000f8f303f */
[----:B------:R-:W-:-:S12]  /*0f20*/  USHF.R.S32.HI UR40, URZ, 0x6, UR5 ;  /* 0x000000063f287899 */ /* 0x000fd80008011405 */
.L_x_94:
[----:B------:R-:W-:Y:S01]  /*0f30*/  LOP3.LUT R0, R18, 0x80, RZ, 0xc0, !PT ;  /* 0x0000008012007812 */ /* 0x000fe200078ec0ff */
[----:B--2---:R-:W2:Y:S01]  /*0f40*/  S2UR UR7, SR_CgaCtaId ;  /* 0x00000000000779c3 */ /* 0x004ea20000008800 */
[----:B------:R-:W-:Y:S02]  /*0f50*/  UMOV UR6, 0x400 ;  /* 0x0000040000067882 */ /* 0x000fe40000000000 */
[----:B------:R-:W-:-:S06]  /*0f60*/  SHF.R.U32.HI R0, RZ, 0x7, R0 ;  /* 0x00000007ff007819 */ /* 0x000fcc0000011600 */
[----:B---3--:R-:W3:Y:S01]  /*0f70*/  SHFL.IDX PT, R0, R0, RZ, 0x1f ;  /* 0x00001fff00007589 */ /* 0x008ee200000e0000 */
[----:B--2---:R-:W-:Y:S01]  /*0f80*/  ULEA UR42, UR7, UR6, 0x18 ;  /* 0x00000006072a7291 */ /* 0x004fe2000f8ec03f */
[----:B---3--:R-:W-:-:S13]  /*0f90*/  R2UR UR4, R0 ;  /* 0x00000000000472ca */ /* 0x008fda00000e0000 */
[----:B------:R-:W-:-:S04]  /*0fa0*/  ULEA.HI UR5, UR4, UR4, URZ, 0x1 ;  /* 0x0000000404057291 */ /* 0x000fc8000f8f083f */
[----:B------:R-:W-:-:S04]  /*0fb0*/  ULOP3.LUT UR5, UR5, 0x7fffe, URZ, 0xc0, !UPT ;  /* 0x0007fffe05057892 */ /* 0x000fc8000f8ec03f */
[----:B------:R-:W-:-:S03]  /*0fc0*/  UIADD3 UR5, UR4, -UR5, URZ ;  /* 0x8000000504057290 */ /* 0x000fc6000fffe03f */
[----:B------:R-:W-:Y:S01]  /*0fd0*/  ULDC UR4, c[0x0][0x28c] ;  /* 0x0000a30000047ab9 */ /* 0x000fe20000000800 */
[----:B------:R-:W-:Y:S01]  /*0fe0*/  ULEA UR5, UR5, UR42, 0xd ;  /* 0x0000002a05057291 */ /* 0x000fe2000f8e683f */
[----:B------:R-:W-:-:S03]  /*0ff0*/  ISETP.LT.AND P0, PT, RZ, UR4, PT ;  /* 0x00000004ff007c0c */ /* 0x000fc6000bf01270 */
[----:B------:R-:W-:-:S04]  /*1000*/  UIADD3 UR5, UR5, 0x100, URZ ;  /* 0x0000010005057890 */ /* 0x000fc8000fffe03f */
[----:B------:R-:W-:-:S04]  /*1010*/  USHF.R.U32.HI UR5, URZ, 0x4, UR5 ;  /* 0x000000043f057899 */ /* 0x000fc80008011605 */
[----:B------:R-:W-:Y:S02]  /*1020*/  ULOP3.LUT UR41, UR5, 0x3fff, URZ, 0xc0, !UPT ;  /* 0x00003fff05297892 */ /* 0x000fe4000f8ec03f */
[----:B-1--45:R-:W-:Y:S10]  /*1030*/  @P0 BRA `(.L_x_13) ;  /* 0x0000000000400947 */ /* 0x032ff40003800000 */
[----:B------:R-:W-:Y:S01]  /*1040*/  MOV R0, 0x0 ;  /* 0x0000000000007802 */ /* 0x000fe20000000f00 */
[----:B------:R-:W-:Y:S01]  /*1050*/  ULDC.64 UR4, c[0x4][0x68] ;  /* 0x01001a0000047ab9 */ /* 0x000fe20000000a00 */
[----:B------:R-:W-:Y:S01]  /*1060*/  ULDC.64 UR6, c[0x4][0x8] ;  /* 0x0100020000067ab9 */ /* 0x000fe20000000a00 */
[----:B01----:R-:W-:Y:S01]  /*1070*/  IMAD.U32 R4, RZ, RZ, UR4 ;  /* 0x00000004ff047e24 */ /* 0x003fe2000f8e00ff */
[----:B------:R0:W1:Y:S01]  /*1080*/  LDC.64 R14, c[0x4][R0] ;  /* 0x01000000000e7b82 */ /* 0x0000620000000a00 */
[----:B------:R-:W-:Y:S01]  /*1090*/  IMAD.U32 R5, RZ, RZ, UR5 ;  /* 0x00000005ff057e24 */ /* 0x000fe2000f8e00ff */
[----:B------:R-:W-:Y:S01]  /*10a0*/  ULDC.64 UR4, c[0x4][0x70] ;  /* 0x01001c0000047ab9 */ /* 0x000fe20000000a00 */
[----:B------:R-:W-:Y:S02]  /*10b0*/  IMAD.U32 R10, RZ, RZ, UR6 ;  /* 0x00000006ff0a7e24 */ /* 0x000fe4000f8e00ff */
[----:B------:R-:W-:Y:S02]  /*10c0*/  IMAD.U32 R6, RZ, RZ, UR4 ;  /* 0x00000004ff067e24 */ /* 0x000fe4000f8e00ff */
[----:B------:R-:W-:-:S02]  /*10d0*/  IMAD.U32 R7, RZ, RZ, UR5 ;  /* 0x00000005ff077e24 */ /* 0x000fc4000f8e00ff */
[----:B------:R-:W-:Y:S02]  /*10e0*/  IMAD.U32 R11, RZ, RZ, UR7 ;  /* 0x00000007ff0b7e24 */ /* 0x000fe4000f8e00ff */
[----:B------:R-:W-:Y:S02]  /*10f0*/  IMAD.MOV.U32 R8, RZ, RZ, 0x1e1 ;  /* 0x000001e1ff087424 */ /* 0x000fe400078e00ff */
[----:B------:R-:W-:Y:S02]  /*1100*/  IMAD.MOV.U32 R12, RZ, RZ, 0x1 ;  /* 0x00000001ff0c7424 */ /* 0x000fe400078e00ff */
[----:B0-----:R-:W-:-:S07]  /*1110*/  IMAD.MOV.U32 R13, RZ, RZ, RZ ;  /* 0x000000ffff0d7224 */ /* 0x001fce00078e00ff */
[----:B------:R-:W-:-:S07]  /*1120*/  LEPC R20, `(.L_x_13) ;  /* 0x000000001014794e */ /* 0x000fce0000000000 */
[----:B-1---5:R-:W-:Y:S05]  /*1130*/  CALL.ABS.NOINC R14 ;  /* 0x000000000e007343 */ /* 0x022fea0003c00000 */
.L_x_13:
[----:B------:R-:W-:-:S13]  /*1140*/  ISETP.NE.AND P0, PT, R62, 0x3, PT ;  /* 0x000000033e00780c */ /* 0x000fda0003f05270 */
[----:B------:R-:W-:Y:S05]  /*1150*/  @!P0 BRA `(.L_x_14) ;  /* 0x0000000000048947 */ /* 0x000fea0003800000 */
[----:B------:R-:W-:Y:S01]  /*1160*/  BPT.TRAP 0x1 ;  /* 0x000000040000795c */ /* 0x000fe20000300000 */
.L_x_14:
[----:B------:R-:W-:Y:S02]  /*1170*/  IMAD.U32 R3, RZ, RZ, UR39 ;  /* 0x00000027ff037e24 */ /* 0x000fe4000f8e00ff */
[----:B------:R-:W-:-:S03]  /*1180*/  IMAD.U32 R0, RZ, RZ, UR38 ;  /* 0x00000026ff007e24 */ /* 0x000fc6000f8e00ff */
[----:B------:R-:W-:Y:S02]  /*1190*/  LEA R3, R3, UR42, 0x3 ;  /* 0x0000002a03037c11 */ /* 0x000fe4000f8e18ff */
[----:B------:R-:W-:-:S04]  /*11a0*/  SHF.L.U32 R0, R0, 0x1f, RZ ;  /* 0x0000001f00007819 */ /* 0x000fc800000006ff */
[----:B------:R2:W3:Y:S01]  /*11b0*/  SYNCS.PHASECHK.TRANS64.TRYWAIT P1, [R3+URZ], R0 ;  /* 0x00000000030075a7 */ /* 0x0004e2000802017f */
[----:B------:R-:W-:Y:S05]  /*11c0*/  @!P0 BRA `(.L_x_15) ;  /* 0x0000000000048947 */ /* 0x000fea0003800000 */
[----:B------:R-:W-:Y:S01]  /*11d0*/  BPT.TRAP 0x1 ;  /* 0x000000040000795c */ /* 0x000fe20000300000 */
.L_x_15:
[----:B---3--:R-:W-:Y:S05]  /*11e0*/  @P1 BRA `(.L_x_16) ;  /* 0x0000000000081947 */ /* 0x008fea0003800000 */
[----:B------:R-:W3:Y:S02]  /*11f0*/  SYNCS.PHASECHK.TRANS64.TRYWAIT P1, [R3+URZ], R0 ;  /* 0x00000000030075a7 */ /* 0x000ee4000802017f */
[----:B---3--:R-:W-:Y:S05]  /*1200*/  @!P1 BRA `(.L_x_17) ;  /* 0x0000004800989947 */ /* 0x008fea0003800000 */
.L_x_16:
[----:B------:R-:W-:-:S04]  /*1210*/  UISETP.LT.AND UP0, UPT, UR40, 0x1, UPT ;  /* 0x000000012800788c */ /* 0x000fc8000bf01270 */
[----:B------:R-:W-:-:S04]  /*1220*/  USEL UR4, UR40, 0x1, UP0 ;  /* 0x0000000128047887 */ /* 0x000fc80008000000 */
[----:B------:R-:W-:-:S06]  /*1230*/  UIADD3 UR4, UR40, -UR4, URZ ;  /* 0x8000000428047290 */ /* 0x000fcc000fffe03f */
[----:B--23--:R-:W-:Y:S01]  /*1240*/  IMAD.U32 R0, RZ, RZ, UR4 ;  /* 0x00000004ff007e24 */ /* 0x00cfe2000f8e00ff */
[----:B------:R-:W-:Y:S05]  /*1250*/  WARPSYNC.ALL ;  /* 0x0000000000007948 */ /* 0x000fea0003800000 */
[----:B------:R-:W-:Y:S01]  /*1260*/  ISETP.GE.AND P1, PT, R0, 0x1, PT ;  /* 0x000000010000780c */ /* 0x000fe20003f26270 */
[----:B------:R-:W-:Y:S01]  /*1270*/  UIADD3 UR4, UR42, 0x10100, URZ ;  /* 0x000101002a047890 */ /* 0x000fe2000fffe03f */
[----:B------:R-:W-:Y:S01]  /*1280*/  WARPGROUP.ARRIVE ;  /* 0x00000000000079c5 */ /* 0x000fe20000000000 */
[----:B------:R-:W-:Y:S01]  /*1290*/  UMOV UR9, 0x40000040 ;  /* 0x4000004000097882 */ /* 0x000fe20000000000 */
[----:B------:R-:W-:Y:S01]  /*12a0*/  UMOV UR11, 0x40000040 ;  /* 0x40000040000b7882 */ /* 0x000fe20000000000 */
[----:B------:R-:W-:-:S04]  /*12b0*/  USHF.R.U32.HI UR4, URZ, 0x4, UR4 ;  /* 0x000000043f047899 */ /* 0x000fc80008011604 */
[----:B------:R-:W-:Y:S02]  /*12c0*/  ULOP3.LUT UR5, UR4, 0x3fff, URZ, 0xc0, !UPT ;  /* 0x00003fff04057892 */ /* 0x000fe4000f8ec03f */
[----:B------:R-:W-:Y:S02]  /*12d0*/  ULOP3.LUT UR4, UR41, 0x10000, URZ, 0xfc, !UPT ;  /* 0x0001000029047892 */ /* 0x000fe4000f8efc3f */
[----:B------:R-:W-:Y:S02]  /*12e0*/  ULOP3.LUT UR5, UR5, 0x10000, URZ, 0xfc, !UPT ;  /* 0x0001000005057892 */ /* 0x000fe4000f8efc3f */
[----:B------:R-:W-:Y:S02]  /*12f0*/  ULEA UR6, UR39, UR4, 0xa ;  /* 0x0000000427067291 */ /* 0x000fe4000f8e503f */
[----:B------:R-:W-:-:S05]  /*1300*/  ULEA UR7, UR39, UR5, 0x9 ;  /* 0x0000000527077291 */ /* 0x000fca000f8e483f */
[----:B------:R-:W-:Y:S02]  /*1310*/  UMOV UR8, UR6 ;  /* 0x0000000600087c82 */ /* 0x000fe40008000000 */
[----:B------:R-:W-:Y:S02]  /*1320*/  UMOV UR10, UR7 ;  /* 0x00000007000a7c82 */ /* 0x000fe40008000000 */
[----:B------:R-:W-:Y:S01]  /*1330*/  HGMMA.64x64x16.F32 R24, gdesc[UR8], RZ, !UPT, gsb0 ;  /* 0x00e00000081879f0 */ /* 0x000fe2000c0008ff */
[----:B------:R-:W-:Y:S02]  /*1340*/  UIADD3 UR8, UR6, 0x2, URZ ;  /* 0x0000000206087890 */ /* 0x000fe4000fffe03f */
[----:B------:R-:W-:Y:S01]  /*1350*/  UIADD3 UR10, UR7, 0x2, URZ ;  /* 0x00000002070a7890 */ /* 0x000fe2000fffe03f */
[----:B------:R-:W-:Y:S01]  /*1360*/  UMOV UR9, 0x40000040 ;  /* 0x4000004000097882 */ /* 0x000fe20000000000 */
[----:B------:R-:W-:Y:S01]  /*1370*/  UMOV UR11, 0x40000040 ;  /* 0x40000040000b7882 */ /* 0x000fe20000000000 */
[----:B------:R-:W-:-:S02]  /*1380*/  WARPGROUP.DEPBAR.LE gsb0, 0x0 ;  /* 0x00008000000079c5 */ /* 0x000fc40000010000 */
[----:B------:R-:W-:-:S06]  /*1390*/  WARPGROUP.ARRIVE ;  /* 0x00000000000079c5 */ /* 0x000fcc0000000000 */
[----:B------:R-:W-:Y:S01]  /*13a0*/  HGMMA.64x64x16.F32 R24, gdesc[UR8], R24, gsb0 ;  /* 0x00e00000081879f0 */ /* 0x000fe20008000818 */
[----:B------:R-:W-:Y:S02]  /*13b0*/  UIADD3 UR8, UR6, 0x4, URZ ;  /* 0x0000000406087890 */ /* 0x000fe4000fffe03f */
[----:B------:R-:W-:Y:S01]  /*13c0*/  UIADD3 UR10, UR7, 0x4, URZ ;  /* 0x00000004070a7890 */ /* 0x000fe2000fffe03f */
[----:B------:R-:W-:Y:S01]  /*13d0*/  UMOV UR9, 0x40000040 ;  /* 0x4000004000097882 */ /* 0x000fe20000000000 */
[----:B------:R-:W-:Y:S01]  /*13e0*/  UMOV UR11, 0x40000040 ;  /* 0x40000040000b7882 */ /* 0x000fe20000000000 */
[----:B------:R-:W-:Y:S02]  /*13f0*/  WARPGROUP.DEPBAR.LE gsb0, 0x0 ;  /* 0x00008000000079c5 */ /* 0x000fe40000010000 */
        /* <DEDUP_REMOVED lines=8> */
[----:B------:R-:W-:Y:S03]  /*1480*/  HGMMA.64x64x16.F32 R24, gdesc[UR8], R24, gsb0 ;  /* 0x00e00000081879f0 */ /* 0x000fe60008000818 */
[----:B------:R-:W-:Y:S02]  /*1490*/  WARPGROUP.DEPBAR.LE gsb0, 0x0 ;  /* 0x00008000000079c5 */ /* 0x000fe40000010000 */
[----:B------:R-:W-:Y:S05]  /*14a0*/  @!P1 BRA `(.L_x_18) ;  /* 0x0000000400189947 */ /* 0x000fea0003800000 */
[----:B------:R-:W-:-:S04]  /*14b0*/  UIADD3 UR6, UR39, 0x1, URZ ;  /* 0x0000000127067890 */ /* 0x000fc8000fffe03f */
[----:B------:R-:W-:-:S04]  /*14c0*/  UISETP.NE.AND UP0, UPT, UR6, 0x4, UPT ;  /* 0x000000040600788c */ /* 0x000fc8000bf05270 */
[----:B------:R-:W-:Y:S02]  /*14d0*/  USEL UR7, URZ, 0x1, UP0 ;  /* 0x000000013f077887 */ /* 0x000fe40008000000 */
[----:B------:R-:W-:Y:S02]  /*14e0*/  USEL UR6, UR6, URZ, UP0 ;  /* 0x0000003f06067287 */ /* 0x000fe40008000000 */
[----:B------:R-:W-:-:S06]  /*14f0*/  ULOP3.LUT UR7, UR38, UR7, URZ, 0x3c, !UPT ;  /* 0x0000000726077292 */ /* 0x000fcc000f8e3c3f */
[----:B01----:R-:W-:Y:S01]  /*1500*/  IMAD.U32 R5, RZ, RZ, UR7 ;  /* 0x00000007ff057e24 */ /* 0x003fe2000f8e00ff */
[----:B------:R-:W-:-:S06]  /*1510*/  UMOV UR7, UR39 ;  /* 0x0000002700077c82 */ /* 0x000fcc0008000000 */
.L_x_25:
[----:B01----:R-:W-:Y:S05]  /*1520*/  @!P0 BRA `(.L_x_19) ;  /* 0x0000000000048947 */ /* 0x003fea0003800000 */
[----:B------:R-:W-:Y:S01]  /*1530*/  BPT.TRAP 0x1 ;  /* 0x000000040000795c */ /* 0x000fe20000300000 */
.L_x_19:
[----:B------:R-:W0:Y:S01]  /*1540*/  S2UR UR9, SR_CgaCtaId ;  /* 0x00000000000979c3 */ /* 0x000e220000008800 */
[----:B------:R-:W-:Y:S01]  /*1550*/  UMOV UR8, 0x400 ;  /* 0x0000040000087882 */ /* 0x000fe20000000000 */
[----:B------:R-:W-:Y:S01]  /*1560*/  SHF.L.U32 R3, R5, 0x1f, RZ ;  /* 0x0000001f05037819 */ /* 0x000fe200000006ff */
[----:B0-----:R-:W-:-:S04]  /*1570*/  ULEA UR14, UR9, UR8, 0x18 ;  /* 0x00000008090e7291 */ /* 0x001fc8000f8ec03f */
[----:B------:R-:W-:-:S09]  /*1580*/  ULEA UR8, UR6, UR14, 0x3 ;  /* 0x0000000e06087291 */ /* 0x000fd2000f8e183f */
[----:B------:R0:W1:Y:S01]  /*1590*/  SYNCS.PHASECHK.TRANS64.TRYWAIT P1, [UR8], R3 ;  /* 0x00000003ff0075a7 */ /* 0x0000620008020148 */
[----:B------:R-:W-:Y:S05]  /*15a0*/  @!P0 BRA `(.L_x_20) ;  /* 0x0000000000048947 */ /* 0x000fea0003800000 */
[----:B------:R-:W-:Y:S01]  /*15b0*/  BPT.TRAP 0x1 ;  /* 0x000000040000795c */ /* 0x000fe20000300000 */
.L_x_20:
[----:B-1----:R-:W-:Y:S05]  /*15c0*/  @P1 BRA `(.L_x_21) ;  /* 0x0000000000081947 */ /* 0x002fea0003800000 */
[----:B------:R-:W1:Y:S02]  /*15d0*/  SYNCS.PHASECHK.TRANS64.TRYWAIT P1, [UR8], R3 ;  /* 0x00000003ff0075a7 */ /* 0x000e640008020148 */
[----:B-1----:R-:W-:Y:S05]  /*15e0*/  @!P1 BRA `(.L_x_22) ;  /* 0x0000004400b49947 */ /* 0x002fea0003800000 */
.L_x_21:
[----:B------:R-:W-:Y:S01]  /*15f0*/  ULEA UR12, UR6, UR4, 0xa ;  /* 0x00000004060c7291 */ /* 0x000fe2000f8e503f */
[----:B------:R-:W-:Y:S01]  /*1600*/  WARPGROUP.ARRIVE ;  /* 0x00000000000079c5 */ /* 0x000fe20000000000 */
[----:B------:R-:W-:Y:S01]  /*1610*/  ULEA UR13, UR6, UR5, 0x9 ;  /* 0x00000005060d7291 */ /* 0x000fe2000f8e483f */
[----:B------:R-:W-:Y:S01]  /*1620*/  UMOV UR9, 0x40000040 ;  /* 0x4000004000097882 */ /* 0x000fe20000000000 */
[----:B------:R-:W-:-:S03]  /*1630*/  UMOV UR11, 0x40000040 ;  /* 0x40000040000b7882 */ /* 0x000fc60000000000 */
[----:B------:R-:W-:Y:S02]  /*1640*/  UMOV UR8, UR12 ;  /* 0x0000000c00087c82 */ /* 0x000fe40008000000 */
[----:B------:R-:W-:Y:S02]  /*1650*/  UMOV UR10, UR13 ;  /* 0x0000000d000a7c82 */ /* 0x000fe40008000000 */
[----:B------:R-:W-:Y:S01]  /*1660*/  HGMMA.64x64x16.F32 R24, gdesc[UR8], R24, gsb0 ;  /* 0x00e00000081879f0 */ /* 0x000fe20008000818 */
        /* <DEDUP_REMOVED lines=23> */
[----:B------:R-:W-:Y:S01]  /*17e0*/  BPT.TRAP 0x1 ;  /* 0x000000040000795c */ /* 0x000fe20000300000 */
.L_x_23:
[----:B------:R-:W-:Y:S01]  /*17f0*/  ULEA UR8, UR7, UR14, 0x3 ;  /* 0x0000000e07087291 */ /* 0x000fe2000f8e183f */
[----:B------:R-:W-:-:S03]  /*1800*/  ISETP.GT.U32.AND P1, PT, R19, 0x1, PT ;  /* 0x000000011300780c */ /* 0x000fc60003f24070 */
[----:B------:R-:W-:-:S04]  /*1810*/  UIADD3 UR8, UR8, 0x20, URZ ;  /* 0x0000002008087890 */ /* 0x000fc8000fffe03f */
[----:B------:R-:W-:-:S09]  /*1820*/  UPRMT UR8, URZ, 0x654, UR8 ;  /* 0x000006543f087896 */ /* 0x000fd20008000008 */
[----:B------:R-:W-:Y:S01]  /*1830*/  SYNCS.ARRIVE.TRANS64.RED.A1T0 RZ, [UR8], RZ ;  /* 0x000000ffffff79a7 */ /* 0x000fe20008100408 */
[----:B------:R-:W-:Y:S05]  /*1840*/  @P1 BRA `(.L_x_24) ;  /* 0x0000000000041947 */ /* 0x000fea0003800000 */
[----:B------:R-:W-:Y:S01]  /*1850*/  BPT.TRAP 0x1 ;  /* 0x000000040000795c */ /* 0x000fe20000300000 */
.L_x_24:
[----:B------:R-:W-:Y:S01]  /*1860*/  UIADD3 UR6, UR6, 0x1, URZ ;  /* 0x0000000106067890 */ /* 0x000fe2000fffe03f */
[C---:B------:R-:W-:Y:S01]  /*1870*/  ISETP.GT.AND P1, PT, R0.reuse, 0x1, PT ;  /* 0x000000010000780c */ /* 0x040fe20003f24270 */
[----:B------:R-:W-:Y:S01]  /*1880*/  UIADD3 UR7, UR7, 0x1, URZ ;  /* 0x0000000107077890 */ /* 0x000fe2000fffe03f */
[----:B------:R-:W-:Y:S01]  /*1890*/  VIADD R0, R0, 0xffffffff ;  /* 0xffffffff00007836 */ /* 0x000fe20000000000 */
[----:B------:R-:W-:Y:S02]  /*18a0*/  UISETP.NE.AND UP0, UPT, UR6, 0x4, UPT ;  /* 0x000000040600788c */ /* 0x000fe4000bf05270 */
[----:B------:R-:W-:Y:S02]  /*18b0*/  UISETP.NE.AND UP1, UPT, UR7, 0x4, UPT ;  /* 0x000000040700788c */ /* 0x000fe4000bf25270 */
[----:B------:R-:W-:Y:S02]  /*18c0*/  USEL UR8, URZ, 0x1, UP0 ;  /* 0x000000013f087887 */ /* 0x000fe40008000000 */
[----:B------:R-:W-:-:S02]  /*18d0*/  USEL UR6, UR6, URZ, UP0 ;  /* 0x0000003f06067287 */ /* 0x000fc40008000000 */
[----:B------:R-:W-:Y:S02]  /*18e0*/  USEL UR7, UR7, URZ, UP1 ;  /* 0x0000003f07077287 */ /* 0x000fe40008800000 */
[----:B------:R-:W-:Y:S01]  /*18f0*/  LOP3.LUT R5, R5, UR8, RZ, 0x3c, !PT ;  /* 0x0000000805057c12 */ /* 0x000fe2000f8e3cff */
[----:B------:R-:W-:Y:S09]  /*1900*/  @P1 BRA `(.L_x_25) ;  /* 0xfffffffc00041947 */ /* 0x000ff2000383ffff */
.L_x_18:
[----:B------:R-:W2:Y:S02]  /*1910*/  LDC R0, c[0x0][0x28c] ;  /* 0x0000a300ff007b82 */ /* 0x000ea40000000800 */
[----:B--2---:R-:W-:-:S13]  /*1920*/  ISETP.GE.AND P1, PT, R0, 0x1, PT ;  /* 0x000000010000780c */ /* 0x004fda0003f26270 */
[----:B------:R-:W-:Y:S05]  /*1930*/  @!P1 BRA `(.L_x_26) ;  /* 0x0000000000409947 */ /* 0x000fea0003800000 */
[----:B------:R-:W-:Y:S05]  /*1940*/  @!P0 BRA `(.L_x_27) ;  /* 0x0000000000048947 */ /* 0x000fea0003800000 */
[----:B------:R-:W-:Y:S01]  /*1950*/  BPT.TRAP 0x1 ;  /* 0x000000040000795c */ /* 0x000fe20000300000 */
.L_x_27:
[----:B------:R-:W2:Y:S01]  /*1960*/  S2UR UR6, SR_CgaCtaId ;  /* 0x00000000000679c3 */ /* 0x000ea20000008800 */
[----:B------:R-:W-:Y:S01]  /*1970*/  UISETP.LT.AND UP0, UPT, UR40, 0x1, UPT ;  /* 0x000000012800788c */ /* 0x000fe2000bf01270 */
[----:B------:R-:W-:Y:S01]  /*1980*/  ISETP.GT.U32.AND P0, PT, R19, 0x1, PT ;  /* 0x000000011300780c */ /* 0x000fe20003f04070 */
[----:B------:R-:W-:Y:S02]  /*1990*/  UMOV UR5, 0x400 ;  /* 0x0000040000057882 */ /* 0x000fe40000000000 */
[----:B------:R-:W-:-:S04]  /*19a0*/  USEL UR4, UR40, 0x1, UP0 ;  /* 0x0000000128047887 */ /* 0x000fc80008000000 */
[----:B------:R-:W-:-:S04]  /*19b0*/  UIADD3 UR4, UR39, UR40, -UR4 ;  /* 0x0000002827047290 */ /* 0x000fc8000fffe804 */
[----:B------:R-:W-:-:S04]  /*19c0*/  USHF.L.U32 UR4, UR4, 0x3, URZ ;  /* 0x0000000304047899 */ /* 0x000fc8000800063f */
[----:B------:R-:W-:Y:S02]  /*19d0*/  ULOP3.LUT UR4, UR4, 0x18, URZ, 0xc0, !UPT ;  /* 0x0000001804047892 */ /* 0x000fe4000f8ec03f */
[----:B--2---:R-:W-:-:S04]  /*19e0*/  ULEA UR5, UR6, UR5, 0x18 ;  /* 0x0000000506057291 */ /* 0x004fc8000f8ec03f */
[----:B------:R-:W-:-:S04]  /*19f0*/  UIADD3 UR4, UR5, 0x20, UR4 ;  /* 0x0000002005047890 */ /* 0x000fc8000fffe004 */
[----:B------:R-:W-:-:S09]  /*1a00*/  UPRMT UR4, URZ, 0x654, UR4 ;  /* 0x000006543f047896 */ /* 0x000fd20008000004 */
[----:B------:R-:W-:Y:S01]  /*1a10*/  SYNCS.ARRIVE.TRANS64.RED.A1T0 RZ, [UR4], RZ ;  /* 0x000000ffffff79a7 */ /* 0x000fe20008100404 */
[----:B------:R-:W-:Y:S05]  /*1a20*/  @P0 BRA `(.L_x_26) ;  /* 0x0000000000040947 */ /* 0x000fea0003800000 */
[----:B------:R-:W-:Y:S01]  /*1a30*/  BPT.TRAP 0x1 ;  /* 0x000000040000795c */ /* 0x000fe20000300000 */
.L_x_26:
[----:B------:R-:W2:Y:S01]  /*1a40*/  LDC R6, c[0x0][0x288] ;  /* 0x0000a200ff067b82 */ /* 0x000ea20000000800 */
[----:B------:R-:W-:Y:S01]  /*1a50*/  UIADD3 UR39, UR40, UR39, URZ ;  /* 0x0000002728277290 */ /* 0x000fe2000fffe03f */
[C---:B01----:R-:W-:Y:S01]  /*1a60*/  LOP3.LUT R5, R18.reuse, 0x3, RZ, 0xc0, !PT ;  /* 0x0000000312057812 */ /* 0x043fe200078ec0ff */
[----:B------:R-:W-:Y:S01]  /*1a70*/  IMAD.SHL.U32 R59, R59, 0x40, RZ ;  /* 0x000000403b3b7824 */ /* 0x000fe200078e00ff */
[----:B------:R-:W-:Y:S01]  /*1a80*/  SHF.R.U32.HI R3, RZ, 0x2, R18 ;  /* 0x00000002ff037819 */ /* 0x000fe20000011612 */
[----:B------:R-:W-:Y:S01]  /*1a90*/  USHF.R.U32.HI UR4, URZ, 0x2, UR39 ;  /* 0x000000023f047899 */ /* 0x000fe20008011627 */
[C---:B------:R-:W-:Y:S01]  /*1aa0*/  LOP3.LUT R4, R18.reuse, 0x60, RZ, 0xc0, !PT ;  /* 0x0000006012047812 */ /* 0x040fe200078ec0ff */
[----:B------:R-:W-:Y:S01]  /*1ab0*/  IMAD.SHL.U32 R10, R18, 0x2, RZ ;  /* 0x00000002120a7824 */ /* 0x000fe200078e00ff */
[----:B------:R-:W-:Y:S01]  /*1ac0*/  LOP3.LUT R0, R22, 0x1, RZ, 0xc0, !PT ;  /* 0x0000000116007812 */ /* 0x000fe200078ec0ff */
[----:B------:R-:W-:Y:S01]  /*1ad0*/  ULOP3.LUT UR4, UR4, 0x1, URZ, 0xc0, !UPT ;  /* 0x0000000104047892 */ /* 0x000fe2000f8ec03f */
[----:B------:R-:W-:Y:S01]  /*1ae0*/  LOP3.LUT R3, R3, 0x7, RZ, 0xc0, !PT ;  /* 0x0000000703037812 */ /* 0x000fe200078ec0ff */
[----:B------:R-:W-:Y:S01]  /*1af0*/  ULDC UR8, c[0x0][0x284] ;  /* 0x0000a10000087ab9 */ /* 0x000fe20000000800 */
[----:B------:R-:W-:Y:S01]  /*1b00*/  SHF.R.U32.HI R4, RZ, 0x1, R4 ;  /* 0x00000001ff047819 */ /* 0x000fe20000011604 */
[----:B------:R-:W-:Y:S01]  /*1b10*/  IMAD.SHL.U32 R8, R0, 0x40, RZ ;  /* 0x0000004000087824 */ /* 0x000fe200078e00ff */
[----:B------:R-:W-:Y:S01]  /*1b20*/  UISETP.GT.U32.AND UP1, UPT, UR39, 0x3, UPT ;  /* 0x000000032700788c */ /* 0x000fe2000bf24070 */
[----:B------:R-:W-:Y:S01]  /*1b30*/  SHF.R.S32.HI R15, RZ, 0x1f, R57 ;  /* 0x0000001fff0f7819 */ /* 0x000fe20000011439 */
[----:B------:R-:W-:Y:S01]  /*1b40*/  UISETP.NE.U32.AND UP0, UPT, UR4, 0x1, UPT ;  /* 0x000000010400788c */ /* 0x000fe2000bf05070 */
[--C-:B------:R-:W-:Y:S01]  /*1b50*/  IADD3 R7, RZ, -R4, -R3.reuse ;  /* 0x80000004ff077210 */ /* 0x100fe20007ffe803 */
[----:B------:R-:W-:Y:S01]  /*1b60*/  ULDC.64 UR6, c[0x0][0x5d0] ;  /* 0x0001740000067ab9 */ /* 0x000fe20000000a00 */
[----:B------:R-:W-:Y:S01]  /*1b70*/  LOP3.LUT R10, R59, 0x6, R10, 0xf8, !PT ;  /* 0x000000063b0a7812 */ /* 0x000fe200078ef80a */
[----:B------:R-:W-:Y:S01]  /*1b80*/  UISETP.LT.U32.AND UP1, UPT, UR40, 0x4, UP1 ;  /* 0x000000042800788c */ /* 0x000fe20008f21070 */
[----:B------:R-:W-:Y:S01]  /*1b90*/  LOP3.LUT R3, R8, 0x40, R3, 0xe2, !PT ;  /* 0x0000004008037812 */ /* 0x000fe200078ee203 */
[----:B------:R-:W-:Y:S01]  /*1ba0*/  UISETP.GT.U32.AND UP0, UPT, UR40, 0x3, !UP0 ;  /* 0x000000032800788c */ /* 0x000fe2000c704070 */
[----:B------:R-:W-:Y:S01]  /*1bb0*/  SHF.R.S32.HI R11, RZ, 0x1f, R10 ;  /* 0x0000001fff0b7819 */ /* 0x000fe2000001140a */
[----:B--2---:R-:W-:Y:S01]  /*1bc0*/  IMAD R12, R5, -0x2, R6 ;  /* 0xfffffffe050c7824 */ /* 0x004fe200078e0206 */
[----:B------:R-:W-:Y:S01]  /*1bd0*/  ISETP.GE.AND P0, PT, R59, R6, PT ;  /* 0x000000063b00720c */ /* 0x000fe20003f06270 */
[C---:B------:R-:W-:Y:S01]  /*1be0*/  IMAD.SHL.U32 R5, R58.reuse, 0x80, RZ ;  /* 0x000000803a057824 */ /* 0x040fe200078e00ff */
[----:B------:R-:W-:Y:S01]  /*1bf0*/  USEL UR5, URZ, 0x1, !UP1 ;  /* 0x000000013f057887 */ /* 0x000fe2000c800000 */
[----:B------:R-:W-:Y:S01]  /*1c00*/  IMAD R6, R15, UR6, RZ ;  /* 0x000000060f067c24 */ /* 0x000fe2000f8e02ff */
[----:B------:R-:W-:Y:S01]  /*1c10*/  USEL UR4, URZ, 0x1, !UP0 ;  /* 0x000000013f047887 */ /* 0x000fe2000c000000 */
[----:B------:R-:W-:Y:S01]  /*1c20*/  IMAD.WIDE R8, R58, 0x80, RZ ;  /* 0x000000803a087825 */ /* 0x000fe200078e02ff */
[----:B------:R-:W-:Y:S01]  /*1c30*/  ISETP.GE.OR P0, PT, R5, UR8, P0 ;  /* 0x0000000805007c0c */ /* 0x000fe20008706670 */
[----:B------:R-:W-:-:S02]  /*1c40*/  ULOP3.LUT UR39, UR39, 0x3, URZ, 0xc0, !UPT ;  /* 0x0000000327277892 */ /* 0x000fc4000f8ec03f */
[----:B------:R-:W-:Y:S01]  /*1c50*/  IMAD R0, R0, -0x40, R7 ;  /* 0xffffffc000007824 */ /* 0x000fe200078e0207 */
[----:B------:R-:W-:Y:S01]  /*1c60*/  LOP3.LUT R73, R8, R3, R4, 0xfe, !PT ;  /* 0x0000000308497212 */ /* 0x000fe200078efe04 */
[C---:B------:R-:W-:Y:S01]  /*1c70*/  IMAD R13, R57.reuse, UR7, R6 ;  /* 0x00000007390d7c24 */ /* 0x040fe2000f8e0206 */
[----:B------:R-:W-:Y:S01]  /*1c80*/  ULOP3.LUT UR38, UR4, UR38, UR5, 0x96, !UPT ;  /* 0x0000002604267292 */ /* 0x000fe2000f8e9605 */
[----:B------:R-:W-:Y:S01]  /*1c90*/  IMAD.WIDE.U32 R6, R57, UR6, R10 ;  /* 0x0000000639067c25 */ /* 0x000fe2000f8e000a */
[----:B------:R-:W-:-:S03]  /*1ca0*/  IADD3 R3, -R5, UR8, R0 ;  /* 0x0000000805037c10 */ /* 0x000fc6000fffe100 */
[----:B------:R-:W-:Y:S02]  /*1cb0*/  IMAD.IADD R7, R7, 0x1, R13 ;  /* 0x0000000107077824 */ /* 0x000fe400078e020d */
[----:B------:R-:W-:Y:S02]  /*1cc0*/  IMAD.IADD R4, R12, 0x1, -R59 ;  /* 0x000000010c047824 */ /* 0x000fe400078e0a3b */
[----:B------:R-:W-:Y:S01]  /*1cd0*/  IMAD.MOV.U32 R0, RZ, RZ, -0x1 ;  /* 0xffffffffff007424 */ /* 0x000fe200078e00ff */
[----:B------:R-:W-:Y:S06]  /*1ce0*/  @P0 BRA `(.L_x_28) ;  /* 0x0000002000a40947 */ /* 0x000fec0003800000 */
[----:B------:R-:W0:Y:S01]  /*1cf0*/  LDC.64 R66, c[0x0][0x5c8] ;  /* 0x00017200ff427b82 */ /* 0x000e220000000a00 */
[----:B-----5:R-:W-:Y:S01]  /*1d00*/  FSETP.NEU.AND P0, PT, R56, RZ, PT ;  /* 0x000000ff3800720b */ /* 0x020fe20003f0d000 */
[----:B------:R-:W-:Y:S01]  /*1d10*/  BSSY B0, `(.L_x_28) ;  /* 0x0000226000007945 */ /* 0x000fe20003800000 */
[----:B------:R-:W-:-:S04]  /*1d20*/  ISETP.GT.AND P2, PT, R4, RZ, PT ;  /* 0x000000ff0400720c */ /* 0x000fc80003f44270 */
[----:B------:R-:W-:Y:S01]  /*1d30*/  ISETP.GT.AND P1, PT, R3, RZ, P2 ;  /* 0x000000ff0300720c */ /* 0x000fe20001724270 */
[-C--:B0-----:R-:W-:Y:S02]  /*1d40*/  IMAD R12, R9, R66.reuse, RZ ;  /* 0x00000042090c7224 */ /* 0x081fe400078e02ff */
[----:B------:R-:W-:-:S04]  /*1d50*/  IMAD.WIDE.U32 R58, R73, R66, R6 ;  /* 0x00000042493a7225 */ /* 0x000fc800078e0006 */
[----:B------:R-:W-:-:S04]  /*1d60*/  IMAD R5, R73, R67, R12 ;  /* 0x0000004349057224 */ /* 0x000fc800078e020c */
[----:B------:R-:W-:Y:S01]  /*1d70*/  IMAD.IADD R75, R59, 0x1, R5 ;  /* 0x000000013b4b7824 */ /* 0x000fe200078e0205 */
[----:B------:R-:W-:Y:S06]  /*1d80*/  @!P0 BRA `(.L_x_29) ;  /* 0x0000001400e88947 */ /* 0x000fec0003800000 */
[----:B------:R-:W0:Y:S01]  /*1d90*/  LDC.64 R64, c[0x0][0x5b8] ;  /* 0x00016e00ff407b82 */ /* 0x000e220000000a00 */
[----:B------:R-:W-:-:S07]  /*1da0*/  ULDC.64 UR4, c[0x0][0x5c0] ;  /* 0x0001700000047ab9 */ /* 0x000fce0000000a00 */
[----:B------:R-:W1:Y:S08]  /*1db0*/  LDC.64 R68, c[0x0][0x5b0] ;  /* 0x00016c00ff447b82 */ /* 0x000e700000000a00 */
[----:B------:R-:W2:Y:S01]  /*1dc0*/  LDC.64 R70, c[0x0][0x5a8] ;  /* 0x00016a00ff467b82 */ /* 0x000ea20000000a00 */
[-C--:B0-----:R-:W-:Y:S02]  /*1dd0*/  IMAD R6, R15, R64.reuse, RZ ;  /* 0x000000400f067224 */ /* 0x081fe400078e02ff */
[----:B------:R-:W-:-:S04]  /*1de0*/  IMAD.WIDE.U32 R60, R57, R64, R10 ;  /* 0x00000040393c7225 */ /* 0x000fc800078e000a */
[----:B------:R-:W-:Y:S02]  /*1df0*/  IMAD R63, R57, R65, R6 ;  /* 0x00000041393f7224 */ /* 0x000fe400078e0206 */
[-C--:B-1----:R-:W-:Y:S02]  /*1e00*/  IMAD R8, R9, R68.reuse, RZ ;  /* 0x0000004409087224 */ /* 0x082fe400078e02ff */
[----:B------:R-:W-:Y:S02]  /*1e10*/  IMAD.IADD R13, R61, 0x1, R63 ;  /* 0x000000013d0d7824 */ /* 0x000fe400078e023f */
[----:B------:R-:W-:Y:S02]  /*1e20*/  IMAD.MOV.U32 R12, RZ, RZ, R60 ;  /* 0x000000ffff0c7224 */ /* 0x000fe400078e003c */
[C---:B------:R-:W-:Y:S02]  /*1e30*/  IMAD R65, R73.reuse, R69, R8 ;  /* 0x0000004549417224 */ /* 0x040fe400078e0208 */
[----:B------:R-:W-:-:S04]  /*1e40*/  IMAD.WIDE.U32 R6, R73, R68, R12 ;  /* 0x0000004449067225 */ /* 0x000fc800078e000c */
[----:B------:R-:W-:Y:S01]  /*1e50*/  IMAD.IADD R5, R7, 0x1, R65 ;  /* 0x0000000107057824 */ /* 0x000fe200078e0241 */
[----:B--2---:R-:W-:-:S04]  /*1e60*/  LEA R14, P0, R6, R70, 0x1 ;  /* 0x00000046060e7211 */ /* 0x004fc800078008ff */
[----:B------:R-:W-:-:S05]  /*1e70*/  LEA.HI.X R15, R6, R71, R5, 0x1, P0 ;  /* 0x00000047060f7211 */ /* 0x000fca00000f0c05 */
[----:B------:R0:W2:Y:S01]  /*1e80*/  @P1 LDG.E.LTC128B.U16 R5, desc[UR36][R14.64] ;  /* 0x000000240e051981 */ /* 0x0000a2000c1e1520 */
[----:B------:R-:W-:Y:S01]  /*1e90*/  LEA R8, P0, R58, UR4, 0x1 ;  /* 0x000000043a087c11 */ /* 0x000fe2000f8008ff */
[----:B------:R-:W-:Y:S01]  /*1ea0*/  IMAD.WIDE.U32 R6, R73, R68, R10 ;  /* 0x0000004449067225 */ /* 0x000fe200078e000a */
[----:B------:R-:W-:Y:S03]  /*1eb0*/  BSSY B1, `(.L_x_30) ;  /* 0x0000012000017945 */ /* 0x000fe60003800000 */
[----:B------:R-:W-:Y:S02]  /*1ec0*/  IMAD.IADD R7, R65, 0x1, R7 ;  /* 0x0000000141077824 */ /* 0x000fe400078e0207 */
[----:B------:R-:W-:Y:S01]  /*1ed0*/  IMAD.WIDE.U32 R20, R57, R64, R6 ;  /* 0x0000004039147225 */ /* 0x000fe200078e0006 */
[----:B0-----:R-:W-:-:S03]  /*1ee0*/  SHF.L.U64.HI R15, R68, 0x3, R69 ;  /* 0x00000003440f7819 */ /* 0x001fc60000010245 */
[----:B------:R-:W-:Y:S01]  /*1ef0*/  IMAD.IADD R7, R63, 0x1, R21 ;  /* 0x000000013f077824 */ /* 0x000fe200078e0215 */
[----:B------:R-:W-:Y:S01]  /*1f00*/  LEA R6, P4, R20, R70, 0x1 ;  /* 0x0000004614067211 */ /* 0x000fe200078808ff */
[----:B------:R-:W-:-:S03]  /*1f10*/  IMAD.SHL.U32 R14, R68, 0x8, RZ ;  /* 0x00000008440e7824 */ /* 0x000fc600078e00ff */
[----:B------:R-:W-:Y:S01]  /*1f20*/  LEA.HI.X R7, R20, R71, R7, 0x1, P4 ;  /* 0x0000004714077211 */ /* 0x000fe200020f0c07 */
[----:B--2---:R-:W-:-:S05]  /*1f30*/  HADD2.F32 R9, -RZ, R5.H0_H0 ;  /* 0x20000005ff097230 */ /* 0x004fca0000004100 */
[----:B------:R-:W-:-:S04]  /*1f40*/  FMUL R9, R9, R56 ;  /* 0x0000003809097220 */ /* 0x000fc80000400000 */
[----:B------:R-:W-:Y:S01]  /*1f50*/  FFMA R24, R24, R23, R9 ;  /* 0x0000001718187223 */ /* 0x000fe20000000009 */
[----:B------:R-:W-:Y:S02]  /*1f60*/  LEA.HI.X R9, R58, UR5, R75, 0x1, P0 ;  /* 0x000000053a097c11 */ /* 0x000fe400080f0c4b */
[----:B------:R-:W-:Y:S02]  /*1f70*/  ISETP.GT.AND P0, PT, R4, 0x1, PT ;  /* 0x000000010400780c */ /* 0x000fe40003f04270 */
[----:B------:R-:W-:Y:S02]  /*1f80*/  F2FP.F16.F32.PACK_AB R24, RZ, R24 ;  /* 0x00000018ff18723e */ /* 0x000fe400000000ff */
[----:B------:R-:W-:-:S03]  /*1f90*/  ISETP.GT.AND P3, PT, R3, RZ, P0 ;  /* 0x000000ff0300720c */ /* 0x000fc60000764270 */
[----:B------:R0:W-:Y:S10]  /*1fa0*/  @P1 STG.E.U16 desc[UR36][R8.64], R24 ;  /* 0x0000001808001986 */ /* 0x0001f4000c101524 */
[----:B------:R-:W-:Y:S05]  /*1fb0*/  @!P3 BRA `(.L_x_31) ;  /* 0x000000000004b947 */ /* 0x000fea0003800000 */
[----:B------:R1:W5:Y:S02]  /*1fc0*/  LDG.E.LTC128B.U16 R5, desc[UR36][R6.64+0x2] ;  /* 0x0000022406057981 */ /* 0x000364000c1e1520 */
.L_x_31:
[----:B------:R-:W-:Y:S05]  /*1fd0*/  BSYNC B1 ;  /* 0x0000000000017941 */ /* 0x000fea0003800000 */
.L_x_30:
[----:B-----5:R-:W-:Y:S01]  /*1fe0*/  HADD2.F32 R59, -RZ, R5.H0_H0 ;  /* 0x20000005ff3b7230 */ /* 0x020fe20000004100 */
[----:B------:R-:W-:Y:S01]  /*1ff0*/  ISETP.GT.AND P2, PT, R3, 0x8, P2 ;  /* 0x000000080300780c */ /* 0x000fe20001744270 */
[----:B------:R-:W-:Y:S01]  /*2000*/  IMAD.WIDE.U32 R20, R73, R68, R14 ;  /* 0x0000004449147225 */ /* 0x000fe200078e000e */
[----:B0-----:R-:W-:-:S03]  /*2010*/  PRMT R24, R5, 0x7610, R24 ;  /* 0x0000761005187816 */ /* 0x001fc60000000018 */
[----:B------:R-:W-:Y:S01]  /*2020*/  FMUL R12, R59, R56 ;  /* 0x000000383b0c7220 */ /* 0x000fe20000400000 */
[----:B------:R-:W-:Y:S01]  /*2030*/  IMAD.IADD R65, R65, 0x1, R21 ;  /* 0x0000000141417824 */ /* 0x000fe200078e0215 */
[----:B------:R-:W-:Y:S02]  /*2040*/  IADD3 R60, P1, R60, R20, RZ ;  /* 0x000000143c3c7210 */ /* 0x000fe40007f3e0ff */
[----:B------:R-:W-:-:S03]  /*2050*/  FFMA R12, R25, R23, R12 ;  /* 0x00000017190c7223 */ /* 0x000fc6000000000c */
[----:B------:R-:W-:Y:S01]  /*2060*/  IMAD.X R13, R65, 0x1, R13, P1 ;  /* 0x00000001410d7824 */ /* 0x000fe200008e060d */
[C---:B------:R-:W-:Y:S02]  /*2070*/  LEA R14, P1, R60.reuse, R70, 0x1 ;  /* 0x000000463c0e7211 */ /* 0x040fe400078208ff */
[----:B------:R-:W-:Y:S02]  /*2080*/  F2FP.F16.F32.PACK_AB R12, RZ, R12 ;  /* 0x0000000cff0c723e */ /* 0x000fe400000000ff */
[----:B------:R-:W-:Y:S02]  /*2090*/  LEA.HI.X R15, R60, R71, R13, 0x1, P1 ;  /* 0x000000473c0f7211 */ /* 0x000fe400008f0c0d */
[----:B------:R-:W-:-:S05]  /*20a0*/  PRMT R21, R12, 0x7610, R21 ;  /* 0x000076100c157816 */ /* 0x000fca0000000015 */
[----:B------:R0:W-:Y:S04]  /*20b0*/  @P3 STG.E.U16 desc[UR36][R8.64+0x2], R21 ;  /* 0x0000021508003986 */ /* 0x0001e8000c101524 */
[----:B------:R-:W2:Y:S01]  /*20c0*/  @P2 LDG.E.LTC128B.U16 R24, desc[UR36][R14.64] ;  /* 0x000000240e182981 */ /* 0x000ea2000c1e1520 */
[----:B------:R-:W-:Y:S01]  /*20d0*/  IADD3 R20, P1, R10, R20, RZ ;  /* 0x000000140a147210 */ /* 0x000fe20007f3e0ff */
[----:B------:R-:W-:Y:S01]  /*20e0*/  BSSY B1, `(.L_x_32) ;  /* 0x0000011000017945 */ /* 0x000fe20003800000 */
[C---:B------:R-:W-:Y:S02]  /*20f0*/  SHF.L.U64.HI R13, R66.reuse, 0x4, R67 ;  /* 0x00000004420d7819 */ /* 0x040fe40000010243 */
[----:B------:R-:W-:Y:S01]  /*2100*/  ISETP.GT.AND P0, PT, R3, 0x8, P0 ;  /* 0x000000080300780c */ /* 0x000fe20000704270 */
[----:B0-----:R-:W-:Y:S01]  /*2110*/  IMAD.X R21, R11, 0x1, R65, P1 ;  /* 0x000000010b157824 */ /* 0x001fe200008e0641 */
[----:B------:R-:W-:Y:S01]  /*2120*/  LEA R12, P1, R66, R8, 0x4 ;  /* 0x00000008420c7211 */ /* 0x000fe200078220ff */
[----:B------:R-:W-:-:S04]  /*2130*/  IMAD.WIDE.U32 R20, R57, R64, R20 ;  /* 0x0000004039147225 */ /* 0x000fc800078e0014 */
[----:B------:R-:W-:Y:S01]  /*2140*/  IMAD.X R13, R13, 0x1, R9, P1 ;  /* 0x000000010d0d7824 */ /* 0x000fe200008e0609 */
[----:B------:R-:W-:Y:S01]  /*2150*/  LEA R10, P3, R20, R70, 0x1 ;  /* 0x00000046140a7211 */ /* 0x000fe200078608ff */
[----:B------:R-:W-:-:S05]  /*2160*/  IMAD.IADD R11, R63, 0x1, R21 ;  /* 0x000000013f0b7824 */ /* 0x000fca00078e0215 */
[----:B------:R-:W-:Y:S01]  /*2170*/  LEA.HI.X R11, R20, R71, R11, 0x1, P3 ;  /* 0x00000047140b7211 */ /* 0x000fe200018f0c0b */
[----:B--2---:R-:W-:-:S05]  /*2180*/  HADD2.F32 R5, -RZ, R24.H0_H0 ;  /* 0x20000018ff057230 */ /* 0x004fca0000004100 */
[----:B------:R-:W-:-:S04]  /*2190*/  FMUL R5, R5, R56 ;  /* 0x0000003805057220 */ /* 0x000fc80000400000 */
[----:B------:R-:W-:-:S05]  /*21a0*/  FFMA R5, R26, R23, R5 ;  /* 0x000000171a057223 */ /* 0x000fca0000000005 */
[----:B------:R-:W-:-:S05]  /*21b0*/  F2FP.F16.F32.PACK_AB R5, RZ, R5 ;  /* 0x00000005ff05723e */ /* 0x000fca00000000ff */
[----:B------:R0:W-:Y:S01]  /*21c0*/  @P2 STG.E.U16 desc[UR36][R12.64], R5 ;  /* 0x000000050c002986 */ /* 0x0001e2000c101524 */
[----:B------:R-:W-:Y:S05]  /*21d0*/  @!P0 BRA `(.L_x_33) ;  /* 0x0000000000048947 */ /* 0x000fea0003800000 */
[----:B------:R2:W5:Y:S02]  /*21e0*/  LDG.E.LTC128B.U16 R24, desc[UR36][R10.64+0x2] ;  /* 0x000002240a187981 */ /* 0x000564000c1e1520 */
.L_x_33:
[----:B------:R-:W-:Y:S05]  /*21f0*/  BSYNC B1 ;  /* 0x0000000000017941 */ /* 0x000fea0003800000 */
.L_x_32:
[----:B0----5:R-:W-:Y:S01]  /*2200*/  HADD2.F32 R5, -RZ, R24.H0_H0 ;  /* 0x20000018ff057230 */ /* 0x021fe20000004100 */
[----:B------:R-:W-:Y:S01]  /*2210*/  ISETP.GT.AND P1, PT, R4, 0x8, PT ;  /* 0x000000080400780c */ /* 0x000fe20003f24270 */
[----:B------:R-:W-:Y:S03]  /*2220*/  BSSY B1, `(.L_x_34) ;  /* 0x0000008000017945 */ /* 0x000fe60003800000 */
[----:B------:R-:W-:Y:S01]  /*2230*/  FMUL R14, R5, R56 ;  /* 0x00000038050e7220 */ /* 0x000fe20000400000 */
[----:B------:R-:W-:-:S03]  /*2240*/  ISETP.GT.AND P2, PT, R3, RZ, P1 ;  /* 0x000000ff0300720c */ /* 0x000fc60000f44270 */
[----:B------:R-:W-:-:S05]  /*2250*/  FFMA R14, R27, R23, R14 ;  /* 0x000000171b0e7223 */ /* 0x000fca000000000e */
[----:B------:R-:W-:-:S05]  /*2260*/  F2FP.F16.F32.PACK_AB R14, RZ, R14 ;  /* 0x0000000eff0e723e */ /* 0x000fca00000000ff */
[----:B------:R0:W-:Y:S01]  /*2270*/  @P0 STG.E.U16 desc[UR36][R12.64+0x2], R14 ;  /* 0x0000020e0c000986 */ /* 0x0001e2000c101524 */
[----:B------:R-:W-:Y:S05]  /*2280*/  @!P2 BRA `(.L_x_35) ;  /* 0x000000000004a947 */ /* 0x000fea0003800000 */
[----:B------:R3:W5:Y:S02]  /*2290*/  LDG.E.LTC128B.U16 R24, desc[UR36][R6.64+0x10] ;  /* 0x0000102406187981 */ /* 0x000764000c1e1520 */
.L_x_35:
[----:B------:R-:W-:Y:S05]  /*22a0*/  BSYNC B1 ;  /* 0x0000000000017941 */ /* 0x000fea0003800000 */
.L_x_34:
[----:B-----5:R-:W-:Y:S01]  /*22b0*/  HADD2.F32 R5, -RZ, R24.H0_H0 ;  /* 0x20000018ff057230 */ /* 0x020fe20000004100 */
        /* <DEDUP_REMOVED lines=9> */
.L_x_37:
[----:B------:R-:W-:Y:S05]  /*2350*/  BSYNC B1 ;  /* 0x0000000000017941 */ /* 0x000fea0003800000 */
.L_x_36:
[----:B----45:R-:W-:Y:S01]  /*2360*/  HADD2.F32 R5, -RZ, R24.H0_H0 ;  /* 0x20000018ff057230 */ /* 0x030fe20000004100 */
[----:B------:R-:W-:Y:S01]  /*2370*/  ISETP.GT.AND P1, PT, R3, 0x8, P1 ;  /* 0x000000080300780c */ /* 0x000fe20000f24270 */
[----:B------:R-:W-:Y:S03]  /*2380*/  BSSY B1, `(.L_x_38) ;  /* 0x0000007000017945 */ /* 0x000fe60003800000 */
[----:B0-----:R-:W-:-:S04]  /*2390*/  FMUL R14, R5, R56 ;  /* 0x00000038050e7220 */ /* 0x001fc80000400000 */
[----:B------:R-:W-:-:S05]  /*23a0*/  FFMA R14, R29, R23, R14 ;  /* 0x000000171d0e7223 */ /* 0x000fca000000000e */
[----:B------:R-:W-:-:S05]  /*23b0*/  F2FP.F16.F32.PACK_AB R14, RZ, R14 ;  /* 0x0000000eff0e723e */ /* 0x000fca00000000ff */
[----:B------:R0:W-:Y:S01]  /*23c0*/  @P3 STG.E.U16 desc[UR36][R8.64+0x12], R14 ;  /* 0x0000120e08003986 */ /* 0x0001e2000c101524 */
[----:B------:R-:W-:Y:S05]  /*23d0*/  @!P1 BRA `(.L_x_39) ;  /* 0x0000000000049947 */ /* 0x000fea0003800000 */
[----:B------:R4:W5:Y:S02]  /*23e0*/  LDG.E.LTC128B.U16 R24, desc[UR36][R10.64+0x10] ;  /* 0x000010240a187981 */ /* 0x000964000c1e1520 */
.L_x_39:
[----:B------:R-:W-:Y:S05]  /*23f0*/  BSYNC B1 ;  /* 0x0000000000017941 */ /* 0x000fea0003800000 */
.L_x_38:
[----:B-----5:R-:W-:Y:S01]  /*2400*/  HADD2.F32 R5, -RZ, R24.H0_H0 ;  /* 0x20000018ff057230 */ /* 0x020fe20000004100 */
[----:B------:R-:W-:Y:S01]  /*2410*/  ISETP.GT.AND P0, PT, R3, 0x8, P0 ;  /* 0x000000080300780c */ /* 0x000fe20000704270 */
[----:B------:R-:W-:Y:S03]  /*2420*/  BSSY B1, `(.L_x_40) ;  /* 0x0000007000017945 */ /* 0x000fe60003800000 */
[----:B------:R-:W-:-:S04]  /*2430*/  FMUL R5, R5, R56 ;  /* 0x0000003805057220 */ /* 0x000fc80000400000 */
[----:B------:R-:W-:-:S05]  /*2440*/  FFMA R5, R30, R23, R5 ;  /* 0x000000171e057223 */ /* 0x000fca0000000005 */
[----:B------:R-:W-:-:S05]  /*2450*/  F2FP.F16.F32.PACK_AB R5, RZ, R5 ;  /* 0x00000005ff05723e */ /* 0x000fca00000000ff */
[----:B------:R0:W-:Y:S01]  /*2460*/  @P1 STG.E.U16 desc[UR36][R12.64+0x10], R5 ;  /* 0x000010050c001986 */ /* 0x0001e2000c101524 */
[----:B------:R-:W-:Y:S05]  /*2470*/  @!P0 BRA `(.L_x_41) ;  /* 0x0000000000048947 */ /* 0x000fea0003800000 */
[----:B------:R0:W5:Y:S02]  /*2480*/  LDG.E.LTC128B.U16 R24, desc[UR36][R10.64+0x12] ;  /* 0x000012240a187981 */ /* 0x000164000c1e1520 */
.L_x_41:
[----:B------:R-:W-:Y:S05]  /*2490*/  BSYNC B1 ;  /* 0x0000000000017941 */ /* 0x000fea0003800000 */
.L_x_40:
        /* <DEDUP_REMOVED lines=10> */
.L_x_43:
[----:B------:R-:W-:Y:S05]  /*2540*/  BSYNC B1 ;  /* 0x0000000000017941 */ /* 0x000fea0003800000 */
.L_x_42:
        /* <DEDUP_REMOVED lines=10> */
.L_x_45:
[----:B------:R-:W-:Y:S05]  /*25f0*/  BSYNC B1 ;  /* 0x0000000000017941 */ /* 0x000fea0003800000 */
.L_x_44:
[----:B0----5:R-:W-:Y:S01]  /*2600*/  HADD2.F32 R5, -RZ, R24.H0_H0 ;  /* 0x20000018ff057230 */ /* 0x021fe20000004100 */
        /* <DEDUP_REMOVED lines=8> */
.L_x_47:
[----:B------:R-:W-:Y:S05]  /*2690*/  BSYNC B1 ;  /* 0x0000000000017941 */ /* 0x000fea0003800000 */
.L_x_46:
        /* <DEDUP_REMOVED lines=9> */
.L_x_49:
[----:B------:R-:W-:Y:S05]  /*2730*/  BSYNC B1 ;  /* 0x0000000000017941 */ /* 0x000fea0003800000 */
.L_x_48:
        /* <DEDUP_REMOVED lines=10> */
.L_x_51:
[----:B------:R-:W-:Y:S05]  /*27e0*/  BSYNC B1 ;  /* 0x0000000000017941 */ /* 0x000fea0003800000 */
.L_x_50:
        /* <DEDUP_REMOVED lines=10> */
.L_x_53:
[----:B------:R-:W-:Y:S05]  /*2890*/  BSYNC B1 ;  /* 0x0000000000017941 */ /* 0x000fea0003800000 */
.L_x_52:
        /* <DEDUP_REMOVED lines=9> */
.L_x_55:
[----:B------:R-:W-:Y:S05]  /*2930*/  BSYNC B1 ;  /* 0x0000000000017941 */ /* 0x000fea0003800000 */
.L_x_54:
        /* <DEDUP_REMOVED lines=9> */
.L_x_57:
[----:B------:R-:W-:Y:S05]  /*29d0*/  BSYNC B1 ;  /* 0x0000000000017941 */ /* 0x000fea0003800000 */
.L_x_56:
        /* <DEDUP_REMOVED lines=10> */
.L_x_59:
[----:B------:R-:W-:Y:S05]  /*2a80*/  BSYNC B1 ;  /* 0x0000000000017941 */ /* 0x000fea0003800000 */
.L_x_58:
        /* <DEDUP_REMOVED lines=10> */
.L_x_61:
[----:B------:R-:W-:Y:S05]  /*2b30*/  BSYNC B1 ;  /* 0x0000000000017941 */ /* 0x000fea0003800000 */
.L_x_60:
        /* <DEDUP_REMOVED lines=9> */
.L_x_63:
[----:B------:R-:W-:Y:S05]  /*2bd0*/  BSYNC B1 ;  /* 0x0000000000017941 */ /* 0x000fea0003800000 */
.L_x_62:
        /* <DEDUP_REMOVED lines=9> */
.L_x_65:
[----:B------:R-:W-:Y:S05]  /*2c70*/  BSYNC B1 ;  /* 0x0000000000017941 */ /* 0x000fea0003800000 */
.L_x_64:
        /* <DEDUP_REMOVED lines=10> */
.L_x_67:
[----:B------:R-:W-:Y:S05]  /*2d20*/  BSYNC B1 ;  /* 0x0000000000017941 */ /* 0x000fea0003800000 */
.L_x_66:
        /* <DEDUP_REMOVED lines=10> */
.L_x_69:
[----:B------:R-:W-:Y:S05]  /*2dd0*/  BSYNC B1 ;  /* 0x0000000000017941 */ /* 0x000fea0003800000 */
.L_x_68:
        /* <DEDUP_REMOVED lines=9> */
.L_x_71:
[----:B------:R-:W-:Y:S05]  /*2e70*/  BSYNC B1 ;  /* 0x0000000000017941 */ /* 0x000fea0003800000 */
.L_x_70:
        /* <DEDUP_REMOVED lines=9> */
.L_x_73:
[----:B------:R-:W-:Y:S05]  /*2f10*/  BSYNC B1 ;  /* 0x0000000000017941 */ /* 0x000fea0003800000 */
.L_x_72:
        /* <DEDUP_REMOVED lines=10> */
.L_x_75:
[----:B------:R-:W-:Y:S05]  /*2fc0*/  BSYNC B1 ;  /* 0x0000000000017941 */ /* 0x000fea0003800000 */
.L_x_74:
        /* <DEDUP_REMOVED lines=10> */
.L_x_77:
[----:B------:R-:W-:Y:S05]  /*3070*/  BSYNC B1 ;  /* 0x0000000000017941 */ /* 0x000fea0003800000 */
.L_x_76:
        /* <DEDUP_REMOVED lines=9> */
.L_x_79:
[----:B------:R-:W-:Y:S05]  /*3110*/  BSYNC B1 ;  /* 0x0000000000017941 */ /* 0x000fea0003800000 */
.L_x_78:
        /* <DEDUP_REMOVED lines=9> */
.L_x_81:
[----:B------:R-:W-:Y:S05]  /*31b0*/  BSYNC B1 ;  /* 0x0000000000017941 */ /* 0x000fea0003800000 */
.L_x_80:
        /* <DEDUP_REMOVED lines=10> */
.L_x_83:
[----:B------:R-:W-:Y:S05]  /*3260*/  BSYNC B1 ;  /* 0x0000000000017941 */ /* 0x000fea0003800000 */
.L_x_82:
[----:B-----5:R-:W-:Y:S01]  /*3270*/  HADD2.F32 R5, -RZ, R24.H0_H0 ;  /* 0x20000018ff057230 */ /* 0x020fe20000004100 */
[----:B------:R-:W-:Y:S01]  /*3280*/  ISETP.GT.AND P0, PT, R4, 0x39, PT ;  /* 0x000000390400780c */ /* 0x000fe20003f04270 */
[----:B------:R-:W-:Y:S01]  /*3290*/  @P2 IMAD.MOV.U32 R4, RZ, RZ, R8 ;  /* 0x000000ffff042224 */ /* 0x000fe200078e0008 */
[----:B------:R-:W-:Y:S02]  /*32a0*/  BSSY B1, `(.L_x_84) ;  /* 0x000000a000017945 */ /* 0x000fe40003800000 */
[----:B------:R-:W-:Y:S01]  /*32b0*/  FMUL R5, R5, R56 ;  /* 0x0000003805057220 */ /* 0x000fe20000400000 */
[----:B------:R-:W-:-:S03]  /*32c0*/  ISETP.GT.AND P3, PT, R3, RZ, P0 ;  /* 0x000000ff0300720c */ /* 0x000fc60000764270 */
[----:B------:R-:W-:-:S05]  /*32d0*/  FFMA R5, R52, R23, R5 ;  /* 0x0000001734057223 */ /* 0x000fca0000000005 */
[----:B------:R-:W-:-:S04]  /*32e0*/  F2FP.F16.F32.PACK_AB R5, RZ, R5 ;  /* 0x00000005ff05723e */ /* 0x000fc800000000ff */
[----:B0-----:R-:W-:Y:S01]  /*32f0*/  PRMT R14, R5, 0x7610, R14 ;  /* 0x00007610050e7816 */ /* 0x001fe2000000000e */
[----:B------:R-:W-:-:S05]  /*3300*/  @P2 IMAD.MOV.U32 R5, RZ, RZ, R9 ;  /* 0x000000ffff052224 */ /* 0x000fca00078e0009 */
[----:B------:R0:W-:Y:S01]  /*3310*/  @P2 STG.E.U16 desc[UR36][R4.64+0x70], R14 ;  /* 0x0000700e04002986 */ /* 0x0001e2000c101524 */
[----:B------:R-:W-:Y:S05]  /*3320*/  @!P3 BRA `(.L_x_85) ;  /* 0x000000000004b947 */ /* 0x000fea0003800000 */
[----:B------:R0:W5:Y:S02]  /*3330*/  LDG.E.LTC128B.U16 R24, desc[UR36][R6.64+0x72] ;  /* 0x0000722406187981 */ /* 0x000164000c1e1520 */
.L_x_85:
[----:B------:R-:W-:Y:S05]  /*3340*/  BSYNC B1 ;  /* 0x0000000000017941 */ /* 0x000fea0003800000 */
.L_x_84:
        /* <DEDUP_REMOVED lines=9> */
.L_x_87:
[----:B------:R-:W-:Y:S05]  /*33e0*/  BSYNC B1 ;  /* 0x0000000000017941 */ /* 0x000fea0003800000 */
.L_x_86:
[----:B-----5:R-:W-:Y:S01]  /*33f0*/  HADD2.F32 R5, -RZ, R24.H0_H0 ;  /* 0x20000018ff057230 */ /* 0x020fe20000004100 */
[----:B------:R-:W-:Y:S01]  /*3400*/  ISETP.GT.AND P0, PT, R3, 0x8, P0 ;  /* 0x000000080300780c */ /* 0x000fe20000704270 */
[----:B0-----:R-:W-:Y:S01]  /*3410*/  @P1 IMAD.MOV.U32 R4, RZ, RZ, R12 ;  /* 0x000000ffff041224 */ /* 0x001fe200078e000c */
[----:B------:R-:W-:Y:S02]  /*3420*/  BSSY B1, `(.L_x_88) ;  /* 0x0000009000017945 */ /* 0x000fe40003800000 */
[----:B------:R-:W-:-:S04]  /*3430*/  FMUL R5, R5, R56 ;  /* 0x0000003805057220 */ /* 0x000fc80000400000 */
[----:B------:R-:W-:-:S05]  /*3440*/  FFMA R5, R54, R23, R5 ;  /* 0x0000001736057223 */ /* 0x000fca0000000005 */
[----:B------:R-:W-:-:S04]  /*3450*/  F2FP.F16.F32.PACK_AB R5, RZ, R5 ;  /* 0x00000005ff05723e */ /* 0x000fc800000000ff */
[----:B-1-3--:R-:W-:Y:S01]  /*3460*/  PRMT R6, R5, 0x7610, R6 ;  /* 0x0000761005067816 */ /* 0x00afe20000000006 */
[----:B------:R-:W-:-:S05]  /*3470*/  @P1 IMAD.MOV.U32 R5, RZ, RZ, R13 ;  /* 0x000000ffff051224 */ /* 0x000fca00078e000d */
[----:B------:R0:W-:Y:S01]  /*3480*/  @P1 STG.E.U16 desc[UR36][R4.64+0x70], R6 ;  /* 0x0000700604001986 */ /* 0x0001e2000c101524 */
[----:B------:R-:W-:Y:S05]  /*3490*/  @!P0 BRA `(.L_x_89) ;  /* 0x0000000000048947 */ /* 0x000fea0003800000 */
[----:B------:R1:W5:Y:S02]  /*34a0*/  LDG.E.LTC128B.U16 R24, desc[UR36][R10.64+0x72] ;  /* 0x000072240a187981 */ /* 0x000364000c1e1520 */
.L_x_89:
[----:B------:R-:W-:Y:S05]  /*34b0*/  BSYNC B1 ;  /* 0x0000000000017941 */ /* 0x000fea0003800000 */
.L_x_88:
[----:B------:R-:W-:Y:S05]  /*34c0*/  @!P0 BRA `(.L_x_90) ;  /* 0x0000000800a88947 */ /* 0x000fea0003800000 */
[----:B-----5:R-:W-:-:S05]  /*34d0*/  HADD2.F32 R3, -RZ, R24.H0_H0 ;  /* 0x20000018ff037230 */ /* 0x020fca0000004100 */
[----:B0-----:R-:W-:-:S04]  /*34e0*/  FMUL R4, R3, R56 ;  /* 0x0000003803047220 */ /* 0x001fc80000400000 */
[----:B------:R-:W-:-:S05]  /*34f0*/  FFMA R4, R55, R23, R4 ;  /* 0x0000001737047223 */ /* 0x000fca0000000004 */
[----:B------:R-:W-:-:S05]  /*3500*/  F2FP.F16.F32.PACK_AB R4, RZ, R4 ;  /* 0x00000004ff04723e */ /* 0x000fca00000000ff */
[----:B------:R3:W-:Y:S01]  /*3510*/  STG.E.U16 desc[UR36][R12.64+0x72], R4 ;  /* 0x000072040c007986 */ /* 0x0007e2000c101524 */
[----:B------:R-:W-:Y:S05]  /*3520*/  BRA `(.L_x_90) ;  /* 0x0000000800907947 */ /* 0x000fea0003800000 */
.L_x_29:
[----:B------:R-:W-:Y:S01]  /*3530*/  ISETP.GT.AND P0, PT, R4, 0x1, PT ;  /* 0x000000010400780c */ /* 0x000fe20003f04270 */
[----:B------:R-:W-:Y:S01]  /*3540*/  ULDC.64 UR4, c[0x0][0x5c0] ;  /* 0x0001700000047ab9 */ /* 0x000fe20000000a00 */
[-C--:B------:R-:W-:Y:S01]  /*3550*/  FMUL R24, R24, R23.reuse ;  /* 0x0000001718187220 */ /* 0x080fe20000400000 */
[-C--:B------:R-:W-:Y:S01]  /*3560*/  FMUL R25, R25, R23.reuse ;  /* 0x0000001719197220 */ /* 0x080fe20000400000 */
[----:B------:R-:W-:Y:S01]  /*3570*/  ISETP.GT.AND P3, PT, R3, RZ, P0 ;  /* 0x000000ff0300720c */ /* 0x000fe20000764270 */
[-C--:B------:R-:W-:Y:S01]  /*3580*/  FMUL R26, R26, R23.reuse ;  /* 0x000000171a1a7220 */ /* 0x080fe20000400000 */
[----:B------:R-:W-:Y:S01]  /*3590*/  LEA R6, P4, R58, UR4, 0x1 ;  /* 0x000000043a067c11 */ /* 0x000fe2000f8808ff */
[-C--:B------:R-:W-:Y:S01]  /*35a0*/  FMUL R27, R27, R23.reuse ;  /* 0x000000171b1b7220 */ /* 0x080fe20000400000 */
[----:B------:R-:W-:Y:S01]  /*35b0*/  F2FP.F16.F32.PACK_AB R24, RZ, R24 ;  /* 0x00000018ff18723e */ /* 0x000fe200000000ff */
[-C--:B------:R-:W-:Y:S01]  /*35c0*/  FMUL R28, R28, R23.reuse ;  /* 0x000000171c1c7220 */ /* 0x080fe20000400000 */
[----:B------:R-:W-:Y:S01]  /*35d0*/  LEA.HI.X R7, R58, UR5, R75, 0x1, P4 ;  /* 0x000000053a077c11 */ /* 0x000fe2000a0f0c4b */
[----:B------:R-:W-:Y:S01]  /*35e0*/  FMUL R29, R29, R23 ;  /* 0x000000171d1d7220 */ /* 0x000fe20000400000 */
[----:B------:R-:W-:Y:S01]  /*35f0*/  F2FP.F16.F32.PACK_AB R25, RZ, R25 ;  /* 0x00000019ff19723e */ /* 0x000fe200000000ff */
[-C--:B------:R-:W-:Y:S01]  /*3600*/  FMUL R30, R30, R23.reuse ;  /* 0x000000171e1e7220 */ /* 0x080fe20000400000 */
[----:B------:R-:W-:Y:S01]  /*3610*/  SHF.L.U64.HI R67, R66, 0x4, R67 ;  /* 0x0000000442437819 */ /* 0x000fe20000010243 */
[----:B------:R-:W-:Y:S01]  /*3620*/  @P1 STG.E.U16 desc[UR36][R6.64], R24 ;  /* 0x0000001806001986 */ /* 0x000fe2000c101524 */
[----:B------:R-:W-:Y:S01]  /*3630*/  ISETP.GT.AND P1, PT, R4, 0x8, PT ;  /* 0x000000080400780c */ /* 0x000fe20003f24270 */
[-C--:B------:R-:W-:Y:S01]  /*3640*/  FMUL R31, R31, R23.reuse ;  /* 0x000000171f1f7220 */ /* 0x080fe20000400000 */
[C---:B------:R-:W-:Y:S01]  /*3650*/  ISETP.GT.AND P4, PT, R3.reuse, 0x8, P0 ;  /* 0x000000080300780c */ /* 0x040fe20000784270 */
[----:B------:R-:W-:Y:S01]  /*3660*/  @P3 STG.E.U16 desc[UR36][R6.64+0x2], R25 ;  /* 0x0000021906003986 */ /* 0x000fe2000c101524 */
[----:B------:R-:W-:Y:S01]  /*3670*/  LEA R8, P3, R66, R6, 0x4 ;  /* 0x0000000642087211 */ /* 0x000fe200078620ff */
[-C--:B------:R-:W-:Y:S01]  /*3680*/  FMUL R32, R32, R23.reuse ;  /* 0x0000001720207220 */ /* 0x080fe20000400000 */
[----:B------:R-:W-:Y:S01]  /*3690*/  ISETP.GT.AND P2, PT, R3, 0x8, P2 ;  /* 0x000000080300780c */ /* 0x000fe20001744270 */
[-C--:B------:R-:W-:Y:S01]  /*36a0*/  FMUL R33, R33, R23.reuse ;  /* 0x0000001721217220 */ /* 0x080fe20000400000 */
[----:B------:R-:W-:Y:S01]  /*36b0*/  ISETP.GT.AND P0, PT, R4, 0x9, PT ;  /* 0x000000090400780c */ /* 0x000fe20003f04270 */
[----:B------:R-:W-:Y:S01]  /*36c0*/  IMAD.X R9, R67, 0x1, R7, P3 ;  /* 0x0000000143097824 */ /* 0x000fe200018e0607 */
[C---:B------:R-:W-:Y:S01]  /*36d0*/  ISETP.GT.AND P5, PT, R3.reuse, RZ, P1 ;  /* 0x000000ff0300720c */ /* 0x040fe20000fa4270 */
[-C--:B------:R-:W-:Y:S01]  /*36e0*/  FMUL R34, R34, R23.reuse ;  /* 0x0000001722227220 */ /* 0x080fe20000400000 */
[----:B------:R-:W-:Y:S01]  /*36f0*/  ISETP.GT.AND P3, PT, R3, RZ, P0 ;  /* 0x000000ff0300720c */ /* 0x000fe20000764270 */
[-C--:B------:R-:W-:Y:S01]  /*3700*/  FMUL R35, R35, R23.reuse ;  /* 0x0000001723237220 */ /* 0x080fe20000400000 */
[----:B------:R-:W-:Y:S01]  /*3710*/  F2FP.F16.F32.PACK_AB R26, RZ, R26 ;  /* 0x0000001aff1a723e */ /* 0x000fe200000000ff */
[----:B------:R-:W-:Y:S01]  /*3720*/  FMUL R36, R36, R23 ;  /* 0x0000001724247220 */ /* 0x000fe20000400000 */
[----:B------:R-:W-:Y:S01]  /*3730*/  F2FP.F16.F32.PACK_AB R27, RZ, R27 ;  /* 0x0000001bff1b723e */ /* 0x000fe200000000ff */
[----:B------:R-:W-:Y:S01]  /*3740*/  FMUL R37, R37, R23 ;  /* 0x0000001725257220 */ /* 0x000fe20000400000 */
[----:B------:R-:W-:Y:S01]  /*3750*/  F2FP.F16.F32.PACK_AB R28, RZ, R28 ;  /* 0x0000001cff1c723e */ /* 0x000fe200000000ff */
[----:B------:R-:W-:Y:S01]  /*3760*/  @P2 STG.E.U16 desc[UR36][R8.64], R26 ;  /* 0x0000001a08002986 */ /* 0x000fe2000c101524 */
[----:B------:R-:W-:Y:S01]  /*3770*/  F2FP.F16.F32.PACK_AB R29, RZ, R29 ;  /* 0x0000001dff1d723e */ /* 0x000fe200000000ff */
[-C--:B------:R-:W-:Y:S01]  /*3780*/  FMUL R38, R38, R23.reuse ;  /* 0x0000001726267220 */ /* 0x080fe20000400000 */
[----:B------:R-:W-:Y:S01]  /*3790*/  ISETP.GT.AND P2, PT, R3, 0x8, P1 ;  /* 0x000000080300780c */ /* 0x000fe20000f44270 */
[----:B------:R-:W-:Y:S01]  /*37a0*/  @P4 STG.E.U16 desc[UR36][R8.64+0x2], R27 ;  /* 0x0000021b08004986 */ /* 0x000fe2000c101524 */
[----:B------:R-:W-:Y:S01]  /*37b0*/  ISETP.GT.AND P1, PT, R4, 0x10, PT ;  /* 0x000000100400780c */ /* 0x000fe20003f24270 */
[-C--:B------:R-:W-:Y:S01]  /*37c0*/  FMUL R39, R39, R23.reuse ;  /* 0x0000001727277220 */ /* 0x080fe20000400000 */
[----:B------:R-:W-:Y:S01]  /*37d0*/  F2FP.F16.F32.PACK_AB R30, RZ, R30 ;  /* 0x0000001eff1e723e */ /* 0x000fe200000000ff */
[----:B------:R-:W-:Y:S01]  /*37e0*/  @P5 STG.E.U16 desc[UR36][R6.64+0x10], R28 ;  /* 0x0000101c06005986 */ /* 0x000fe2000c101524 */
[C---:B------:R-:W-:Y:S01]  /*37f0*/  ISETP.GT.AND P4, PT, R3.reuse, RZ, P1 ;  /* 0x000000ff0300720c */ /* 0x040fe20000f84270 */
[----:B------:R-:W-:Y:S01]  /*3800*/  FMUL R40, R40, R23 ;  /* 0x0000001728287220 */ /* 0x000fe20000400000 */
[----:B------:R-:W-:Y:S01]  /*3810*/  F2FP.F16.F32.PACK_AB R31, RZ, R31 ;  /* 0x0000001fff1f723e */ /* 0x000fe200000000ff */
[----:B------:R-:W-:Y:S01]  /*3820*/  @P3 STG.E.U16 desc[UR36][R6.64+0x12], R29 ;  /* 0x0000121d06003986 */ /* 0x000fe2000c101524 */
[----:B------:R-:W-:Y:S01]  /*3830*/  ISETP.GT.AND P3, PT, R3, 0x8, P0 ;  /* 0x000000080300780c */ /* 0x000fe20000764270 */
[-C--:B------:R-:W-:Y:S01]  /*3840*/  FMUL R41, R41, R23.reuse ;  /* 0x0000001729297220 */ /* 0x080fe20000400000 */
[----:B------:R-:W-:Y:S01]  /*3850*/  ISETP.GT.AND P0, PT, R4, 0x11, PT ;  /* 0x000000110400780c */ /* 0x000fe20003f04270 */
[----:B------:R-:W-:Y:S01]  /*3860*/  @P2 STG.E.U16 desc[UR36][R8.64+0x10], R30 ;  /* 0x0000101e08002986 */ /* 0x000fe2000c101524 */
[----:B------:R-:W-:Y:S01]  /*3870*/  F2FP.F16.F32.PACK_AB R32, RZ, R32 ;  /* 0x00000020ff20723e */ /* 0x000fe200000000ff */
[-C--:B------:R-:W-:Y:S01]  /*3880*/  FMUL R42, R42, R23.reuse ;  /* 0x000000172a2a7220 */ /* 0x080fe20000400000 */
[----:B------:R-:W-:Y:S01]  /*3890*/  ISETP.GT.AND P5, PT, R3, RZ, P0 ;  /* 0x000000ff0300720c */ /* 0x000fe200007a4270 */
[-C--:B------:R-:W-:Y:S01]  /*38a0*/  FMUL R43, R43, R23.reuse ;  /* 0x000000172b2b7220 */ /* 0x080fe20000400000 */
[----:B------:R-:W-:Y:S01]  /*38b0*/  ISETP.GT.AND P2, PT, R3, 0x8, P1 ;  /* 0x000000080300780c */ /* 0x000fe20000f44270 */
[-C--:B------:R-:W-:Y:S01]  /*38c0*/  FMUL R44, R44, R23.reuse ;  /* 0x000000172c2c7220 */ /* 0x080fe20000400000 */
[----:B------:R-:W-:Y:S01]  /*38d0*/  ISETP.GT.AND P1, PT, R4, 0x18, PT ;  /* 0x000000180400780c */ /* 0x000fe20003f24270 */
[----:B------:R-:W-:Y:S01]  /*38e0*/  FMUL R45, R45, R23 ;  /* 0x000000172d2d7220 */ /* 0x000fe20000400000 */
[----:B------:R-:W-:Y:S01]  /*38f0*/  F2FP.F16.F32.PACK_AB R33, RZ, R33 ;  /* 0x00000021ff21723e */ /* 0x000fe200000000ff */
[----:B------:R-:W-:Y:S01]  /*3900*/  @P3 STG.E.U16 desc[UR36][R8.64+0x12], R31 ;  /* 0x0000121f08003986 */ /* 0x000fe2000c101524 */
[C---:B------:R-:W-:Y:S01]  /*3910*/  ISETP.GT.AND P3, PT, R3.reuse, 0x8, P0 ;  /* 0x000000080300780c */ /* 0x040fe20000764270 */
[-C--:B------:R-:W-:Y:S01]  /*3920*/  FMUL R46, R46, R23.reuse ;  /* 0x000000172e2e7220 */ /* 0x080fe20000400000 */
[----:B------:R-:W-:Y:S01]  /*3930*/  ISETP.GT.AND P0, PT, R4, 0x19, PT ;  /* 0x000000190400780c */ /* 0x000fe20003f04270 */
[----:B------:R-:W-:Y:S01]  /*3940*/  @P4 STG.E.U16 desc[UR36][R6.64+0x20], R32 ;  /* 0x0000202006004986 */ /* 0x000fe2000c101524 */
[----:B------:R-:W-:Y:S01]  /*3950*/  ISETP.GT.AND P4, PT, R3, RZ, P1 ;  /* 0x000000ff0300720c */ /* 0x000fe20000f84270 */
[-C--:B------:R-:W-:Y:S01]  /*3960*/  FMUL R47, R47, R23.reuse ;  /* 0x000000172f2f7220 */ /* 0x080fe20000400000 */
[----:B------:R-:W-:Y:S01]  /*3970*/  F2FP.F16.F32.PACK_AB R34, RZ, R34 ;  /* 0x00000022ff22723e */ /* 0x000fe200000000ff */
[----:B------:R-:W-:Y:S01]  /*3980*/  @P5 STG.E.U16 desc[UR36][R6.64+0x22], R33 ;  /* 0x0000222106005986 */ /* 0x000fe2000c101524 */
[----:B------:R-:W-:Y:S01]  /*3990*/  ISETP.GT.AND P5, PT, R3, RZ, P0 ;  /* 0x000000ff0300720c */ /* 0x000fe200007a4270 */
[----:B------:R-:W-:Y:S01]  /*39a0*/  FMUL R48, R48, R23 ;  /* 0x0000001730307220 */ /* 0x000fe20000400000 */
[----:B------:R-:W-:Y:S01]  /*39b0*/  F2FP.F16.F32.PACK_AB R35, RZ, R35 ;  /* 0x00000023ff23723e */ /* 0x000fe200000000ff */
[----:B------:R-:W-:Y:S01]  /*39c0*/  @P2 STG.E.U16 desc[UR36][R8.64+0x20], R34 ;  /* 0x0000202208002986 */ /* 0x000fe2000c101524 */
[----:B------:R-:W-:Y:S01]  /*39d0*/  F2FP.F16.F32.PACK_AB R36, RZ, R36 ;  /* 0x00000024ff24723e */ /* 0x000fe200000000ff */
[-C--:B------:R-:W-:Y:S01]  /*39e0*/  FMUL R49, R49, R23.reuse ;  /* 0x0000001731317220 */ /* 0x080fe20000400000 */
[C---:B------:R-:W-:Y:S01]  /*39f0*/  ISETP.GT.AND P2, PT, R3.reuse, 0x8, P1 ;  /* 0x000000080300780c */ /* 0x040fe20000f44270 */
[----:B------:R-:W-:Y:S01]  /*3a00*/  @P3 STG.E.U16 desc[UR36][R8.64+0x22], R35 ;  /* 0x0000222308003986 */ /* 0x000fe2000c101524 */
[----:B------:R-:W-:Y:S01]  /*3a10*/  ISETP.GT.AND P1, PT, R4, 0x20, PT ;  /* 0x000000200400780c */ /* 0x000fe20003f24270 */
[----:B------:R-:W-:Y:S01]  /*3a20*/  FMUL R50, R50, R23 ;  /* 0x0000001732327220 */ /* 0x000fe20000400000 */
[----:B------:R-:W-:Y:S01]  /*3a30*/  F2FP.F16.F32.PACK_AB R37, RZ, R37 ;  /* 0x00000025ff25723e */ /* 0x000fe200000000ff */
[----:B------:R-:W-:Y:S01]  /*3a40*/  @P4 STG.E.U16 desc[UR36][R6.64+0x30], R36 ;  /* 0x0000302406004986 */ /* 0x000fe2000c101524 */
[----:B------:R-:W-:Y:S01]  /*3a50*/  ISETP.GT.AND P3, PT, R3, 0x8, P0 ;  /* 0x000000080300780c */ /* 0x000fe20000764270 */
[-C--:B------:R-:W-:Y:S01]  /*3a60*/  FMUL R51, R51, R23.reuse ;  /* 0x0000001733337220 */ /* 0x080fe20000400000 */
[----:B------:R-:W-:Y:S01]  /*3a70*/  ISETP.GT.AND P0, PT, R4, 0x21, PT ;  /* 0x000000210400780c */ /* 0x000fe20003f04270 */
[----:B------:R-:W-:Y:S01]  /*3a80*/  @P5 STG.E.U16 desc[UR36][R6.64+0x32], R37 ;  /* 0x0000322506005986 */ /* 0x000fe2000c101524 */
        /* <DEDUP_REMOVED lines=10> */
[----:B------:R-:W-:-:S02]  /*3b30*/  F2FP.F16.F32.PACK_AB R41, RZ, R41 ;  /* 0x00000029ff29723e */ /* 0x000fc400000000ff */
[C---:B------:R-:W-:Y:S01]  /*3b40*/  ISETP.GT.AND P1, PT, R3.reuse, 0x8, P1 ;  /* 0x000000080300780c */ /* 0x040fe20000f24270 */
[----:B------:R-:W-:Y:S01]  /*3b50*/  @P3 STG.E.U16 desc[UR36][R8.64+0x32], R39 ;  /* 0x0000322708003986 */ /* 0x000fe2000c101524 */
[C---:B------:R-:W-:Y:S02]  /*3b60*/  ISETP.GT.AND P2, PT, R3.reuse, 0x8, P0 ;  /* 0x000000080300780c */ /* 0x040fe40000744270 */
[C---:B------:R-:W-:Y:S01]  /*3b70*/  ISETP.GT.AND P0, PT, R4.reuse, 0x29, PT ;  /* 0x000000290400780c */ /* 0x040fe20003f04270 */
[----:B------:R-:W-:Y:S01]  /*3b80*/  @P4 STG.E.U16 desc[UR36][R6.64+0x40], R40 ;  /* 0x0000402806004986 */ /* 0x000fe2000c101524 */
[----:B------:R-:W-:Y:S02]  /*3b90*/  ISETP.GT.AND P4, PT, R4, 0x28, PT ;  /* 0x000000280400780c */ /* 0x000fe40003f84270 */
[----:B------:R-:W-:Y:S01]  /*3ba0*/  F2FP.F16.F32.PACK_AB R42, RZ, R42 ;  /* 0x0000002aff2a723e */ /* 0x000fe200000000ff */
[----:B------:R-:W-:Y:S01]  /*3bb0*/  @P5 STG.E.U16 desc[UR36][R6.64+0x42], R41 ;  /* 0x0000422906005986 */ /* 0x000fe2000c101524 */
[----:B------:R-:W-:-:S02]  /*3bc0*/  ISETP.GT.AND P5, PT, R3, RZ, P4 ;  /* 0x000000ff0300720c */ /* 0x000fc400027a4270 */
[C---:B------:R-:W-:Y:S01]  /*3bd0*/  ISETP.GT.AND P3, PT, R3.reuse, RZ, P0 ;  /* 0x000000ff0300720c */ /* 0x040fe20000764270 */
[----:B------:R-:W-:Y:S01]  /*3be0*/  @P1 STG.E.U16 desc[UR36][R8.64+0x40], R42 ;  /* 0x0000402a08001986 */ /* 0x000fe2000c101524 */
[----:B------:R-:W-:Y:S02]  /*3bf0*/  F2FP.F16.F32.PACK_AB R43, RZ, R43 ;  /* 0x0000002bff2b723e */ /* 0x000fe400000000ff */
[----:B------:R-:W-:Y:S02]  /*3c00*/  F2FP.F16.F32.PACK_AB R44, RZ, R44 ;  /* 0x0000002cff2c723e */ /* 0x000fe400000000ff */
[C---:B------:R-:W-:Y:S01]  /*3c10*/  ISETP.GT.AND P4, PT, R3.reuse, 0x8, P4 ;  /* 0x000000080300780c */ /* 0x040fe20002784270 */
[----:B------:R-:W-:Y:S01]  /*3c20*/  @P2 STG.E.U16 desc[UR36][R8.64+0x42], R43 ;  /* 0x0000422b08002986 */ /* 0x000fe2000c101524 */
[----:B------:R-:W-:Y:S02]  /*3c30*/  F2FP.F16.F32.PACK_AB R45, RZ, R45 ;  /* 0x0000002dff2d723e */ /* 0x000fe400000000ff */
[----:B------:R-:W-:Y:S01]  /*3c40*/  ISETP.GT.AND P2, PT, R4, 0x31, PT ;  /* 0x000000310400780c */ /* 0x000fe20003f44270 */
[----:B------:R-:W-:Y:S01]  /*3c50*/  @P5 STG.E.U16 desc[UR36][R6.64+0x50], R44 ;  /* 0x0000502c06005986 */ /* 0x000fe2000c101524 */
[----:B------:R-:W-:-:S02]  /*3c60*/  ISETP.GT.AND P5, PT, R3, 0x8, P0 ;  /* 0x000000080300780c */ /* 0x000fc400007a4270 */
[C---:B------:R-:W-:Y:S01]  /*3c70*/  ISETP.GT.AND P1, PT, R4.reuse, 0x38, PT ;  /* 0x000000380400780c */ /* 0x040fe20003f24270 */
[----:B------:R-:W-:Y:S01]  /*3c80*/  @P3 STG.E.U16 desc[UR36][R6.64+0x52], R45 ;  /* 0x0000522d06003986 */ /* 0x000fe2000c101524 */
[C---:B------:R-:W-:Y:S02]  /*3c90*/  ISETP.GT.AND P3, PT, R4.reuse, 0x30, PT ;  /* 0x000000300400780c */ /* 0x040fe40003f64270 */
[----:B------:R-:W-:Y:S01]  /*3ca0*/  ISETP.GT.AND P0, PT, R4, 0x39, PT ;  /* 0x000000390400780c */ /* 0x000fe20003f04270 */
[----:B------:R-:W-:Y:S01]  /*3cb0*/  @P4 IMAD.MOV.U32 R4, RZ, RZ, R8 ;  /* 0x000000ffff044224 */ /* 0x000fe200078e0008 */
[----:B------:R-:W-:Y:S01]  /*3cc0*/  F2FP.F16.F32.PACK_AB R46, RZ, R46 ;  /* 0x0000002eff2e723e */ /* 0x000fe200000000ff */
[----:B------:R-:W-:Y:S01]  /*3cd0*/  @P4 IMAD.MOV.U32 R5, RZ, RZ, R9 ;  /* 0x000000ffff054224 */ /* 0x000fe200078e0009 */
[----:B------:R-:W-:Y:S02]  /*3ce0*/  F2FP.F16.F32.PACK_AB R47, RZ, R47 ;  /* 0x0000002fff2f723e */ /* 0x000fe400000000ff */
[----:B------:R-:W-:-:S02]  /*3cf0*/  F2FP.F16.F32.PACK_AB R48, RZ, R48 ;  /* 0x00000030ff30723e */ /* 0x000fc400000000ff */
[----:B------:R0:W-:Y:S01]  /*3d00*/  @P4 STG.E.U16 desc[UR36][R4.64+0x50], R46 ;  /* 0x0000502e04004986 */ /* 0x0001e2000c101524 */
[C---:B------:R-:W-:Y:S02]  /*3d10*/  ISETP.GT.AND P4, PT, R3.reuse, RZ, P2 ;  /* 0x000000ff0300720c */ /* 0x040fe40001784270 */
[----:B------:R-:W-:Y:S02]  /*3d20*/  F2FP.F16.F32.PACK_AB R49, RZ, R49 ;  /* 0x00000031ff31723e */ /* 0x000fe400000000ff */
[----:B------:R-:W-:Y:S02]  /*3d30*/  ISETP.GT.AND P2, PT, R3, 0x8, P2 ;  /* 0x000000080300780c */ /* 0x000fe40001744270 */
[----:B------:R-:W-:Y:S02]  /*3d40*/  F2FP.F16.F32.PACK_AB R50, RZ, R50 ;  /* 0x00000032ff32723e */ /* 0x000fe400000000ff */
[----:B------:R-:W-:Y:S02]  /*3d50*/  F2FP.F16.F32.PACK_AB R51, RZ, R51 ;  /* 0x00000033ff33723e */ /* 0x000fe400000000ff */
[----:B------:R-:W-:Y:S01]  /*3d60*/  F2FP.F16.F32.PACK_AB R52, RZ, R52 ;  /* 0x00000034ff34723e */ /* 0x000fe200000000ff */
[----:B0-----:R-:W-:Y:S01]  /*3d70*/  @P5 IMAD.MOV.U32 R4, RZ, RZ, R8 ;  /* 0x000000ffff045224 */ /* 0x001fe200078e0008 */
[----:B------:R-:W-:Y:S01]  /*3d80*/  F2FP.F16.F32.PACK_AB R53, RZ, R53 ;  /* 0x00000035ff35723e */ /* 0x000fe200000000ff */
[----:B------:R-:W-:Y:S01]  /*3d90*/  @P5 IMAD.MOV.U32 R5, RZ, RZ, R9 ;  /* 0x000000ffff055224 */ /* 0x000fe200078e0009 */
[----:B------:R-:W-:-:S02]  /*3da0*/  F2FP.F16.F32.PACK_AB R54, RZ, R54 ;  /* 0x00000036ff36723e */ /* 0x000fc400000000ff */
[----:B------:R-:W-:Y:S02]  /*3db0*/  F2FP.F16.F32.PACK_AB R55, RZ, R55 ;  /* 0x00000037ff37723e */ /* 0x000fe400000000ff */
[----:B------:R0:W-:Y:S01]  /*3dc0*/  @P5 STG.E.U16 desc[UR36][R4.64+0x52], R47 ;  /* 0x0000522f04005986 */ /* 0x0001e2000c101524 */
[C---:B------:R-:W-:Y:S02]  /*3dd0*/  ISETP.GT.AND P5, PT, R3.reuse, RZ, P3 ;  /* 0x000000ff0300720c */ /* 0x040fe40001fa4270 */
[----:B------:R-:W-:-:S11]  /*3de0*/  ISETP.GT.AND P3, PT, R3, 0x8, P3 ;  /* 0x000000080300780c */ /* 0x000fd60001f64270 */
[----:B0-----:R-:W-:Y:S02]  /*3df0*/  @P5 IMAD.MOV.U32 R4, RZ, RZ, R6 ;  /* 0x000000ffff045224 */ /* 0x001fe400078e0006 */
[----:B------:R-:W-:-:S05]  /*3e00*/  @P5 IMAD.MOV.U32 R5, RZ, RZ, R7 ;  /* 0x000000ffff055224 */ /* 0x000fca00078e0007 */
[----:B------:R0:W-:Y:S01]  /*3e10*/  @P5 STG.E.U16 desc[UR36][R4.64+0x60], R48 ;  /* 0x0000603004005986 */ /* 0x0001e2000c101524 */
[C---:B------:R-:W-:Y:S02]  /*3e20*/  ISETP.GT.AND P5, PT, R3.reuse, RZ, P0 ;  /* 0x000000ff0300720c */ /* 0x040fe400007a4270 */
[----:B------:R-:W-:Y:S01]  /*3e30*/  ISETP.GT.AND P0, PT, R3, 0x8, P0 ;  /* 0x000000080300780c */ /* 0x000fe20000704270 */
[----:B0-----:R-:W-:Y:S02]  /*3e40*/  @P4 IMAD.MOV.U32 R4, RZ, RZ, R6 ;  /* 0x000000ffff044224 */ /* 0x001fe400078e0006 */
[----:B------:R-:W-:-:S05]  /*3e50*/  @P4 IMAD.MOV.U32 R5, RZ, RZ, R7 ;  /* 0x000000ffff054224 */ /* 0x000fca00078e0007 */
[----:B------:R0:W-:Y:S01]  /*3e60*/  @P4 STG.E.U16 desc[UR36][R4.64+0x62], R49 ;  /* 0x0000623104004986 */ /* 0x0001e2000c101524 */
[C---:B------:R-:W-:Y:S02]  /*3e70*/  ISETP.GT.AND P4, PT, R3.reuse, RZ, P1 ;  /* 0x000000ff0300720c */ /* 0x040fe40000f84270 */
[----:B------:R-:W-:Y:S01]  /*3e80*/  ISETP.GT.AND P1, PT, R3, 0x8, P1 ;  /* 0x000000080300780c */ /* 0x000fe20000f24270 */
[----:B0-----:R-:W-:Y:S02]  /*3e90*/  @P3 IMAD.MOV.U32 R4, RZ, RZ, R8 ;  /* 0x000000ffff043224 */ /* 0x001fe400078e0008 */
[----:B------:R-:W-:-:S05]  /*3ea0*/  @P3 IMAD.MOV.U32 R5, RZ, RZ, R9 ;  /* 0x000000ffff053224 */ /* 0x000fca00078e0009 */
[----:B------:R0:W-:Y:S02]  /*3eb0*/  @P3 STG.E.U16 desc[UR36][R4.64+0x60], R50 ;  /* 0x0000603204003986 */ /* 0x0001e4000c101524 */
[----:B0-----:R-:W-:Y:S02]  /*3ec0*/  @P2 IMAD.MOV.U32 R4, RZ, RZ, R8 ;  /* 0x000000ffff042224 */ /* 0x001fe400078e0008 */
[----:B------:R-:W-:-:S05]  /*3ed0*/  @P2 IMAD.MOV.U32 R5, RZ, RZ, R9 ;  /* 0x000000ffff052224 */ /* 0x000fca00078e0009 */
[----:B------:R0:W-:Y:S02]  /*3ee0*/  @P2 STG.E.U16 desc[UR36][R4.64+0x62], R51 ;  /* 0x0000623304002986 */ /* 0x0001e4000c101524 */
[----:B0-----:R-:W-:Y:S02]  /*3ef0*/  @P4 IMAD.MOV.U32 R4, RZ, RZ, R6 ;  /* 0x000000ffff044224 */ /* 0x001fe400078e0006 */
[----:B------:R-:W-:-:S05]  /*3f00*/  @P4 IMAD.MOV.U32 R5, RZ, RZ, R7 ;  /* 0x000000ffff054224 */ /* 0x000fca00078e0007 */
[----:B------:R0:W-:Y:S04]  /*3f10*/  @P4 STG.E.U16 desc[UR36][R4.64+0x70], R52 ;  /* 0x0000703404004986 */ /* 0x0001e8000c101524 */
[----:B------:R1:W-:Y:S01]  /*3f20*/  @P5 STG.E.U16 desc[UR36][R6.64+0x72], R53 ;  /* 0x0000723506005986 */ /* 0x0003e2000c101524 */
[----:B0-----:R-:W-:Y:S02]  /*3f30*/  @P1 IMAD.MOV.U32 R4, RZ, RZ, R8 ;  /* 0x000000ffff041224 */ /* 0x001fe400078e0008 */
[----:B------:R-:W-:-:S05]  /*3f40*/  @P1 IMAD.MOV.U32 R5, RZ, RZ, R9 ;  /* 0x000000ffff051224 */ /* 0x000fca00078e0009 */
[----:B------:R1:W-:Y:S04]  /*3f50*/  @P1 STG.E.U16 desc[UR36][R4.64+0x70], R54 ;  /* 0x0000703604001986 */ /* 0x0003e8000c101524 */
[----:B------:R1:W-:Y:S02]  /*3f60*/  @P0 STG.E.U16 desc[UR36][R8.64+0x72], R55 ;  /* 0x0000723708000986 */ /* 0x0003e4000c101524 */
.L_x_90:
[----:B------:R-:W-:Y:S05]  /*3f70*/  BSYNC B0 ;  /* 0x0000000000007941 */ /* 0x000fea0003800000 */
.L_x_28:
[----:B------:R-:W-:Y:S01]  /*3f80*/  ULDC UR4, c[0x0][0xc] ;  /* 0x0000030000047ab9 */ /* 0x000fe20000000800 */
[----:B------:R-:W-:Y:S01]  /*3f90*/  ULDC UR5, c[0x0][0x10] ;  /* 0x0000040000057ab9 */ /* 0x000fe20000000800 */
[----:B------:R-:W0:Y:S01]  /*3fa0*/  LDC R3, c[0x0][0x14] ;  /* 0x00000500ff037b82 */ /* 0x000e220000000800 */
[----:B------:R-:W-:Y:S01]  /*3fb0*/  UIMAD.WIDE.U32 UR4, UR4, UR5, URZ ;  /* 0x00000005040472a5 */ /* 0x000fe2000f8e003f */
[----:B------:R-:W-:Y:S02]  /*3fc0*/  IMAD.MOV.U32 R59, RZ, RZ, -0x1 ;  /* 0xffffffffff3b7424 */ /* 0x000fe400078e00ff */
[----:B------:R-:W-:-:S03]  /*3fd0*/  IMAD.MOV.U32 R57, RZ, RZ, -0x1 ;  /* 0xffffffffff397424 */ /* 0x000fc600078e00ff */
[----:B0-----:R-:W-:-:S04]  /*3fe0*/  IMAD.WIDE.U32 R16, R3, UR4, R16 ;  /* 0x0000000403107c25 */ /* 0x001fc8000f8e0010 */
[----:B------:R-:W-:Y:S01]  /*3ff0*/  IMAD R3, R3, UR5, RZ ;  /* 0x0000000503037c24 */ /* 0x000fe2000f8e02ff */
[----:B------:R-:W-:Y:S02]  /*4000*/  ULDC.64 UR4, c[0x0][0x650] ;  /* 0x0001940000047ab9 */ /* 0x000fe40000000a00 */
[----:B------:R-:W-:Y:S01]  /*4010*/  ISETP.GE.U32.AND P0, PT, R16, UR4, PT ;  /* 0x0000000410007c0c */ /* 0x000fe2000bf06070 */
[--C-:B------:R-:W-:Y:S01]  /*4020*/  IMAD.IADD R17, R17, 0x1, R3.reuse ;  /* 0x0000000111117824 */ /* 0x100fe200078e0203 */
[----:B------:R-:W-:-:S04]  /*4030*/  PRMT R3, RZ, 0x7610, R3 ;  /* 0x00007610ff037816 */ /* 0x000fc80000000003 */
[----:B------:R-:W-:-:S13]  /*4040*/  ISETP.GE.U32.AND.EX P0, PT, R17, UR5, PT, P0 ;  /* 0x0000000511007c0c */ /* 0x000fda000bf06100 */
[----:B------:R-:W-:Y:S05]  /*4050*/  @P0 BRA `(.L_x_91) ;  /* 0x0000000400640947 */ /* 0x000fea0003800000 */
[----:B---3--:R-:W0:Y:S01]  /*4060*/  S2R R12, SR_CTAID.X ;  /* 0x00000000000c7919 */ /* 0x008e220000002500 */
[----:B-12-4-:R-:W1:Y:S01]  /*4070*/  LDC.64 R10, c[0x0][0x628] ;  /* 0x00018a00ff0a7b82 */ /* 0x016e620000000a00 */
[----:B------:R-:W-:Y:S01]  /*4080*/  ULDC UR4, c[0x0][0x150] ;  /* 0x0000540000047ab9 */ /* 0x000fe20000000800 */
[----:B------:R-:W-:Y:S01]  /*4090*/  IMAD.MOV.U32 R8, RZ, RZ, R16 ;  /* 0x000000ffff087224 */ /* 0x000fe200078e0010 */
[----:B-----5:R-:W2:Y:S01]  /*40a0*/  S2R R24, SR_CTAID.Y ;  /* 0x0000000000187919 */ /* 0x020ea20000002600 */
[----:B------:R-:W-:-:S04]  /*40b0*/  IMAD.MOV.U32 R9, RZ, RZ, R17 ;  /* 0x000000ffff097224 */ /* 0x000fc800078e0011 */
[----:B------:R-:W3:Y:S08]  /*40c0*/  LDC R21, c[0x0][0x144] ;  /* 0x00005100ff157b82 */ /* 0x000ef00000000800 */
[----:B------:R-:W4:Y:S08]  /*40d0*/  LDC R0, c[0x0][0x630] ;  /* 0x00018c00ff007b82 */ /* 0x000f300000000800 */
[----:B------:R-:W2:Y:S01]  /*40e0*/  LDC.64 R14, c[0x0][0x620] ;  /* 0x00018800ff0e7b82 */ /* 0x000ea20000000a00 */
[----:B-1----:R-:W-:-:S04]  /*40f0*/  ISETP.NE.U32.AND P0, PT, R10, RZ, PT ;  /* 0x000000ff0a00720c */ /* 0x002fc80003f05070 */
[----:B------:R-:W-:Y:S02]  /*4100*/  ISETP.NE.AND.EX P0, PT, R11, RZ, PT, P0 ;  /* 0x000000ff0b00720c */ /* 0x000fe40003f05300 */
[----:B0-----:R-:W-:-:S05]  /*4110*/  I2FP.F32.U32 R3, R12 ;  /* 0x0000000c00037245 */ /* 0x001fca0000201000 */
[----:B------:R-:W-:-:S04]  /*4120*/  FMUL R3, R3, UR4 ;  /* 0x0000000403037c20 */ /* 0x000fc80008400000 */
[----:B------:R0:W1:Y:S02]  /*4130*/  F2I.U32.TRUNC.NTZ R20, R3 ;  /* 0x0000000300147305 */ /* 0x000064000020f000 */
[----:B---34-:R-:W-:Y:S05]  /*4140*/  @!P0 BRA `(.L_x_92) ;  /* 0x0000000000288947 */ /* 0x018fea0003800000 */
[----:B0-----:R-:W0:Y:S02]  /*4150*/  LDC R3, c[0x0][0x634] ;  /* 0x00018d00ff037b82 */ /* 0x001e240000000800 */
        /* <DEDUP_REMOVED lines=9> */
.L_x_92:
[----:B------:R-:W3:Y:S01]  /*41f0*/  LDC.64 R28, c[0x0][0x640] ;  /* 0x00019000ff1c7b82 */ /* 0x000ee20000000a00 */
[-CC-:B------:R-:W-:Y:S01]  /*4200*/  SHF.R.U64 R57, R8, R0.reuse, R9.reuse ;  /* 0x0000000008397219 */ /* 0x180fe20000001209 */
[----:B-1----:R-:W-:Y:S01]  /*4210*/  IMAD.MOV R20, RZ, RZ, -R20 ;  /* 0x000000ffff147224 */ /* 0x002fe200078e0a14 */
[----:B------:R-:W-:Y:S01]  /*4220*/  SHF.R.U32.HI R0, RZ, R0, R9 ;  /* 0x00000000ff007219 */ /* 0x000fe20000011609 */
[----:B------:R-:W-:Y:S01]  /*4230*/  ULDC UR4, c[0x0][0x154] ;  /* 0x0000550000047ab9 */ /* 0x000fe20000000800 */
[----:B0-----:R-:W-:Y:S01]  /*4240*/  IADD3 R3, P0, RZ, -R57, RZ ;  /* 0x80000039ff037210 */ /* 0x001fe20007f1e0ff */
[----:B------:R-:W-:Y:S02]  /*4250*/  IMAD R21, R21, R20, R12 ;  /* 0x0000001415157224 */ /* 0x000fe400078e020c */
[----:B------:R-:W0:Y:S01]  /*4260*/  LDC R6, c[0x0][0x618] ;  /* 0x00018600ff067b82 */ /* 0x000e220000000800 */
[----:B------:R-:W-:Y:S02]  /*4270*/  IMAD.MOV.U32 R7, RZ, RZ, 0x1 ;  /* 0x00000001ff077424 */ /* 0x000fe400078e00ff */
[----:B------:R-:W-:-:S04]  /*4280*/  IMAD.X R5, RZ, RZ, ~R0, P0 ;  /* 0x000000ffff057224 */ /* 0x000fc800000e0e00 */
[-C--:B--2---:R-:W-:Y:S01]  /*4290*/  IMAD R0, R5, R14.reuse, RZ ;  /* 0x0000000e05007224 */ /* 0x084fe200078e02ff */
[----:B------:R-:W1:Y:S01]  /*42a0*/  LDC R8, c[0x0][0x608] ;  /* 0x00018200ff087b82 */ /* 0x000e620000000800 */
[----:B------:R-:W-:-:S04]  /*42b0*/  IMAD.WIDE.U32 R4, R3, R14, R16 ;  /* 0x0000000e03047225 */ /* 0x000fc800078e0010 */
[----:B------:R-:W-:Y:S01]  /*42c0*/  IMAD R3, R3, R15, R0 ;  /* 0x0000000f03037224 */ /* 0x000fe200078e0200 */
[----:B------:R-:W-:Y:S02]  /*42d0*/  I2FP.F32.U32 R0, R24 ;  /* 0x0000001800007245 */ /* 0x000fe40000201000 */
[----:B------:R-:W2:Y:S01]  /*42e0*/  LDC R26, c[0x0][0x658] ;  /* 0x00019600ff1a7b82 */ /* 0x000ea20000000800 */
[----:B------:R-:W-:Y:S01]  /*42f0*/  IMAD.IADD R3, R5, 0x1, R3 ;  /* 0x0000000105037824 */ /* 0x000fe200078e0203 */
[----:B---3--:R-:W-:Y:S01]  /*4300*/  ISETP.NE.U32.AND P0, PT, R28, RZ, PT ;  /* 0x000000ff1c00720c */ /* 0x008fe20003f05070 */
[----:B------:R-:W-:Y:S01]  /*4310*/  FMUL R0, R0, UR4 ;  /* 0x0000000400007c20 */ /* 0x000fe20008400000 */
[----:B------:R-:W-:Y:S02]  /*4320*/  IMAD.MOV.U32 R5, RZ, RZ, -0x1 ;  /* 0xffffffffff057424 */ /* 0x000fe400078e00ff */
[----:B------:R-:W-:Y:S01]  /*4330*/  ISETP.NE.AND.EX P0, PT, R29, RZ, PT, P0 ;  /* 0x000000ff1d00720c */ /* 0x000fe20003f05300 */
[----:B------:R3:W4:Y:S01]  /*4340*/  F2I.U32.TRUNC.NTZ R13, R0 ;  /* 0x00000000000d7305 */ /* 0x000722000020f000 */
[----:B------:R-:W3:Y:S01]  /*4350*/  LDC R15, c[0x0][0x148] ;  /* 0x00005200ff0f7b82 */ /* 0x000ee20000000800 */
[----:B0-----:R-:W-:-:S02]  /*4360*/  SHF.R.U64 R12, R4, R6, R3 ;  /* 0x00000006040c7219 */ /* 0x001fc40000001203 */
[----:B------:R-:W-:-:S05]  /*4370*/  SHF.R.U32.HI R3, RZ, R6, R3 ;  /* 0x00000006ff037219 */ /* 0x000fca0000011603 */
[----:B------:R-:W0:Y:S01]  /*4380*/  LDC R20, c[0x0][0x600] ;  /* 0x00018000ff147b82 */ /* 0x000e220000000800 */
[-CC-:B-1----:R-:W-:Y:S02]  /*4390*/  SHF.R.U64 R10, R12, R8.reuse, R3.reuse ;  /* 0x000000080c0a7219 */ /* 0x182fe40000001203 */
[----:B------:R-:W-:-:S05]  /*43a0*/  SHF.R.U32.HI R3, RZ, R8, R3 ;  /* 0x00000008ff037219 */ /* 0x000fca0000011603 */
[----:B------:R-:W1:Y:S01]  /*43b0*/  LDC R27, c[0x0][0x648] ;  /* 0x00019200ff1b7b82 */ /* 0x000e620000000800 */
[-C--:B--2---:R-:W-:Y:S02]  /*43c0*/  SHF.L.U32 R4, R5, R26.reuse, RZ ;  /* 0x0000001a05047219 */ /* 0x084fe400000006ff */
[-CC-:B------:R-:W-:Y:S02]  /*43d0*/  SHF.R.U64 R14, R10, R26.reuse, R3.reuse ;  /* 0x0000001a0a0e7219 */ /* 0x180fe40000001203 */
[----:B------:R-:W-:Y:S02]  /*43e0*/  SHF.R.U32.HI R5, RZ, R26, R3 ;  /* 0x0000001aff057219 */ /* 0x000fe40000011603 */
[----:B------:R-:W-:Y:S01]  /*43f0*/  LOP3.LUT R25, RZ, R4, RZ, 0x33, !PT ;  /* 0x00000004ff197212 */ /* 0x000fe200078e33ff */
[----:B------:R-:W2:Y:S01]  /*4400*/  LDC R30, c[0x0][0x638] ;  /* 0x00018e00ff1e7b82 */ /* 0x000ea20000000800 */
[----:B------:R-:W-:Y:S01]  /*4410*/  SHF.L.U32 R26, R7, R26, RZ ;  /* 0x0000001a071a7219 */ /* 0x000fe200000006ff */
[----:B------:R-:W-:-:S06]  /*4420*/  IMAD.MOV.U32 R4, RZ, RZ, R14 ;  /* 0x000000ffff047224 */ /* 0x000fcc00078e000e */
[----:B------:R-:W0:Y:S01]  /*4430*/  LDC R31, c[0x0][0x610] ;  /* 0x00018400ff1f7b82 */ /* 0x000e220000000800 */
[----:B----4-:R-:W-:Y:S05]  /*4440*/  @!P0 BRA `(.L_x_93) ;  /* 0x0000000000288947 */ /* 0x010fea0003800000 */
[----:B------:R-:W4:Y:S02]  /*4450*/  LDC R3, c[0x0][0x64c] ;  /* 0x00019300ff037b82 */ /* 0x000f240000000800 */
[----:B----4-:R-:W-:-:S05]  /*4460*/  IADD3 R3, P0, R14, R3, RZ ;  /* 0x000000030e037210 */ /* 0x010fca0007f1e0ff */
        /* <DEDUP_REMOVED lines=8> */
.L_x_93:
[----:B------:R-:W-:Y:S01]  /*44f0*/  ISETP.NE.AND P0, PT, R2, 0x1, PT ;  /* 0x000000010200780c */ /* 0x000fe20003f05270 */
[----:B0-----:R-:W-:Y:S01]  /*4500*/  VIADD R7, R20, 0xffffffff ;  /* 0xffffffff14077836 */ /* 0x001fe20000000000 */
[----:B-1-3--:R-:W-:Y:S01]  /*4510*/  SHF.R.U64 R0, R4, R27, R5 ;  /* 0x0000001b04007219 */ /* 0x00afe20000001205 */
[----:B------:R-:W-:Y:S01]  /*4520*/  IMAD.MOV R13, RZ, RZ, -R13 ;  /* 0x000000ffff0d7224 */ /* 0x000fe200078e0a0d */
[----:B------:R-:W-:Y:S01]  /*4530*/  LOP3.LUT R5, R10, R25, RZ, 0xc0, !PT ;  /* 0x000000190a057212 */ /* 0x000fe200078ec0ff */
[----:B------:R-:W-:Y:S01]  /*4540*/  IMAD.MOV.U32 R4, RZ, RZ, 0x1 ;  /* 0x00000001ff047424 */ /* 0x000fe200078e00ff */
[----:B------:R-:W-:Y:S01]  /*4550*/  LOP3.LUT R12, R12, R7, RZ, 0xc0, !PT ;  /* 0x000000070c0c7212 */ /* 0x000fe200078ec0ff */
[----:B------:R-:W-:Y:S02]  /*4560*/  IMAD.MOV R3, RZ, RZ, -R0 ;  /* 0x000000ffff037224 */ /* 0x000fe400078e0a00 */
[----:B------:R-:W-:Y:S02]  /*4570*/  IMAD R0, R26, R0, R5 ;  /* 0x000000001a007224 */ /* 0x000fe400078e0205 */
[----:B--2---:R-:W-:-:S02]  /*4580*/  IMAD R3, R3, R30, R14 ;  /* 0x0000001e03037224 */ /* 0x004fc400078e020e */
[----:B------:R-:W-:Y:S02]  /*4590*/  @P0 IMAD R21, R15, R13, R24 ;  /* 0x0000000d0f150224 */ /* 0x000fe400078e0218 */
[----:B------:R-:W-:Y:S01]  /*45a0*/  IMAD R5, R3, R20, R12 ;  /* 0x0000001403057224 */ /* 0x000fe200078e020c */
[----:B------:R-:W-:Y:S01]  /*45b0*/  PRMT R3, R4, 0x7610, R3 ;  /* 0x0000761004037816 */ /* 0x000fe20000000003 */
[----:B------:R-:W-:-:S05]  /*45c0*/  IMAD R0, R0, R31, R21 ;  /* 0x0000001f00007224 */ /* 0x000fca00078e0215 */
[----:B------:R-:W-:Y:S02]  /*45d0*/  SEL R59, R5, R0, !P0 ;  /* 0x00000000053b7207 */ /* 0x000fe40004000000 */
[----:B------:R-:W-:-:S07]  /*45e0*/  SEL R0, R0, R5, !P0 ;  /* 0x0000000500007207 */ /* 0x000fce0004000000 */
.L_x_91:
[----:B------:R-:W-:Y:S01]  /*45f0*/  LOP3.LUT P0, RZ, R3, 0xff, RZ, 0xc0, !PT ;  /* 0x000000ff03ff7812 */ /* 0x000fe2000780c0ff */
[----:B------:R-:W-:-:S12]  /*4600*/  IMAD.MOV.U32 R58, RZ, RZ, R0 ;  /* 0x000000ffff3a7224 */ /* 0x000fd800078e0000 */
[----:B------:R-:W-:Y:S05]  /*4610*/  @P0 BRA `(.L_x_94) ;  /* 0xffffffc800440947 */ /* 0x000fea000383ffff */
[----:B------:R-:W-:Y:S05]  /*4620*/  EXIT ;  /* 0x000000000000794d */ /* 0x000fea0003800000 */
.L_x_3:
[----:B0-----:R-:W-:Y:S01]  /*4630*/  ULDC.64 UR4, c[0x0][0x650] ;  /* 0x0001940000047ab9 */ /* 0x001fe20000000a00 */
        /* <DEDUP_REMOVED lines=25> */
.L_x_96:
[--C-:B------:R-:W-:Y:S01]  /*47d0*/  SHF.R.U64 R12, R10, R14, R11.reuse ;  /* 0x0000000e0a0c7219 */ /* 0x100fe2000000120b */
[----:B------:R-:W0:Y:S01]  /*47e0*/  LDC R22, c[0x0][0x618] ;  /* 0x00018600ff167b82 */ /* 0x000e220000000800 */
[----:B------:R-:W-:Y:S01]  /*47f0*/  I2FP.F32.U32 R6, R4 ;  /* 0x0000000400067245 */ /* 0x000fe20000201000 */
[----:B------:R-:W-:Y:S01]  /*4800*/  ULDC UR4, c[0x0][0x150] ;  /* 0x0000540000047ab9 */ /* 0x000fe20000000800 */
[----:B------:R-:W-:Y:S02]  /*4810*/  SHF.R.U32.HI R5, RZ, R14, R11 ;  /* 0x0000000eff057219 */ /* 0x000fe4000001160b */
[----:B------:R-:W-:Y:S01]  /*4820*/  IADD3 R9, P0, RZ, -R12, RZ ;  /* 0x8000000cff097210 */ /* 0x000fe20007f1e0ff */
[----:B------:R-:W-:Y:S01]  /*4830*/  FMUL R11, R6, UR4 ;  /* 0x00000004060b7c20 */ /* 0x000fe20008400000 */
[----:B------:R-:W-:Y:S01]  /*4840*/  ULDC UR4, c[0x0][0x154] ;  /* 0x0000550000047ab9 */ /* 0x000fe20000000800 */
[----:B------:R-:W1:Y:S02]  /*4850*/  LDC.64 R24, c[0x0][0x640] ;  /* 0x00019000ff187b82 */ /* 0x000e640000000a00 */
[----:B------:R-:W-:-:S02]  /*4860*/  IMAD.X R5, RZ, RZ, ~R5, P0 ;  /* 0x000000ffff057224 */ /* 0x000fc400000e0e05 */
[----:B------:R-:W2:Y:S01]  /*4870*/  F2I.U32.TRUNC.NTZ R11, R11 ;  /* 0x0000000b000b7305 */ /* 0x000ea2000020f000 */
[----:B------:R-:W-:-:S03]  /*4880*/  IMAD.WIDE.U32 R6, R9, R20, R16 ;  /* 0x0000001409067225 */ /* 0x000fc600078e0010 */
[----:B------:R-:W3:Y:S01]  /*4890*/  LDC R13, c[0x0][0x144] ;  /* 0x00005100ff0d7b82 */ /* 0x000ee20000000800 */
[----:B------:R-:W-:-:S04]  /*48a0*/  IMAD R8, R5, R20, RZ ;  /* 0x0000001405087224 */ /* 0x000fc800078e02ff */
[----:B------:R-:W-:Y:S02]  /*48b0*/  IMAD R5, R9, R21, R8 ;  /* 0x0000001509057224 */ /* 0x000fe400078e0208 */
[----:B------:R-:W-:Y:S01]  /*48c0*/  IMAD.MOV.U32 R8, RZ, RZ, -0x1 ;  /* 0xffffffffff087424 */ /* 0x000fe200078e00ff */
[----:B------:R-:W4:Y:S01]  /*48d0*/  LDC R14, c[0x0][0x608] ;  /* 0x00018200ff0e7b82 */ /* 0x000f220000000800 */
[----:B------:R-:W-:Y:S01]  /*48e0*/  IMAD.IADD R5, R7, 0x1, R5 ;  /* 0x0000000107057824 */ /* 0x000fe200078e0205 */
[----:B------:R-:W-:-:S04]  /*48f0*/  I2FP.F32.U32 R7, R3 ;  /* 0x0000000300077245 */ /* 0x000fc80000201000 */
[-C--:B0-----:R-:W-:Y:S01]  /*4900*/  SHF.R.U64 R10, R6, R22.reuse, R5 ;  /* 0x00000016060a7219 */ /* 0x081fe20000001205 */
[----:B--2---:R-:W-:Y:S01]  /*4910*/  IMAD.MOV R6, RZ, RZ, -R11 ;  /* 0x000000ffff067224 */ /* 0x004fe200078e0a0b */
[----:B------:R-:W0:Y:S01]  /*4920*/  LDC R9, c[0x0][0x658] ;  /* 0x00019600ff097b82 */ /* 0x000e220000000800 */
[----:B-1----:R-:W-:Y:S01]  /*4930*/  ISETP.NE.U32.AND P0, PT, R24, RZ, PT ;  /* 0x000000ff1800720c */ /* 0x002fe20003f05070 */
[----:B------:R-:W-:Y:S01]  /*4940*/  FMUL R7, R7, UR4 ;  /* 0x0000000407077c20 */ /* 0x000fe20008400000 */
[----:B------:R-:W-:Y:S02]  /*4950*/  SHF.R.U32.HI R5, RZ, R22, R5 ;  /* 0x00000016ff057219 */ /* 0x000fe40000011605 */
[----:B------:R-:W-:-:S03]  /*4960*/  ISETP.NE.AND.EX P0, PT, R25, RZ, PT, P0 ;  /* 0x000000ff1900720c */ /* 0x000fc60003f05300 */
[----:B------:R-:W1:Y:S01]  /*4970*/  LDC R20, c[0x0][0x148] ;  /* 0x00005200ff147b82 */ /* 0x000e620000000800 */
[----:B---3--:R-:W-:Y:S02]  /*4980*/  IMAD R23, R13, R6, R4 ;  /* 0x000000060d177224 */ /* 0x008fe400078e0204 */
[----:B------:R-:W-:-:S05]  /*4990*/  IMAD.MOV.U32 R6, RZ, RZ, 0x1 ;  /* 0x00000001ff067424 */ /* 0x000fca00078e00ff */
[----:B------:R-:W2:Y:S01]  /*49a0*/  LDC R21, c[0x0][0x600] ;  /* 0x00018000ff157b82 */ /* 0x000ea20000000800 */
[-CC-:B----4-:R-:W-:Y:S02]  /*49b0*/  SHF.R.U64 R13, R10, R14.reuse, R5.reuse ;  /* 0x0000000e0a0d7219 */ /* 0x190fe40000001205 */
[----:B------:R-:W-:Y:S02]  /*49c0*/  SHF.R.U32.HI R4, RZ, R14, R5 ;  /* 0x0000000eff047219 */ /* 0x000fe40000011605 */
[----:B------:R3:W4:Y:S03]  /*49d0*/  F2I.U32.TRUNC.NTZ R14, R7 ;  /* 0x00000007000e7305 */ /* 0x000726000020f000 */
[----:B------:R-:W1:Y:S01]  /*49e0*/  LDC R26, c[0x0][0x648] ;  /* 0x00019200ff1a7b82 */ /* 0x000e620000000800 */
[-C--:B0-----:R-:W-:Y:S02]  /*49f0*/  SHF.R.U64 R15, R13, R9.reuse, R4 ;  /* 0x000000090d0f7219 */ /* 0x081fe40000001204 */
[----:B------:R-:W-:-:S02]  /*4a00*/  SHF.L.U32 R8, R8, R9, RZ ;  /* 0x0000000908087219 */ /* 0x000fc400000006ff */
[-C--:B------:R-:W-:Y:S01]  /*4a10*/  SHF.R.U32.HI R5, RZ, R9.reuse, R4 ;  /* 0x00000009ff057219 */ /* 0x080fe20000011604 */
[----:B------:R-:W-:Y:S01]  /*4a20*/  IMAD.MOV.U32 R4, RZ, RZ, R15 ;  /* 0x000000ffff047224 */ /* 0x000fe200078e000f */
[----:B------:R-:W-:Y:S01]  /*4a30*/  SHF.L.U32 R22, R6, R9, RZ ;  /* 0x0000000906167219 */ /* 0x000fe200000006ff */
[----:B------:R-:W0:Y:S01]  /*4a40*/  LDC R27, c[0x0][0x638] ;  /* 0x00018e00ff1b7b82 */ /* 0x000e220000000800 */
[----:B------:R-:W-:-:S07]  /*4a50*/  LOP3.LUT R28, RZ, R8, RZ, 0x33, !PT ;  /* 0x00000008ff1c7212 */ /* 0x000fce00078e33ff */
        /* <DEDUP_REMOVED lines=12> */
.L_x_97:
[----:B------:R-:W-:Y:S01]  /*4b20*/  ISETP.NE.AND P0, PT, R2, 0x1, PT ;  /* 0x000000010200780c */ /* 0x000fe20003f05270 */
[----:B--2---:R-:W-:Y:S01]  /*4b30*/  VIADD R7, R21, 0xffffffff ;  /* 0xffffffff15077836 */ /* 0x004fe20000000000 */
[----:B-1----:R-:W-:Y:S01]  /*4b40*/  SHF.R.U64 R5, R4, R26, R5 ;  /* 0x0000001a04057219 */ /* 0x002fe20000001205 */
[----:B------:R-:W-:Y:S01]  /*4b50*/  IMAD.MOV R14, RZ, RZ, -R14 ;  /* 0x000000ffff0e7224 */ /* 0x000fe200078e0a0e */
[----:B------:R-:W-:Y:S01]  /*4b60*/  LOP3.LUT R4, R13, R28, RZ, 0xc0, !PT ;  /* 0x0000001c0d047212 */ /* 0x000fe200078ec0ff */
[----:B------:R-:W-:Y:S01]  /*4b70*/  IMAD.MOV.U32 R8, RZ, RZ, R12 ;  /* 0x000000ffff087224 */ /* 0x000fe200078e000c */
[----:B------:R-:W-:Y:S01]  /*4b80*/  LOP3.LUT R10, R10, R7, RZ, 0xc0, !PT ;  /* 0x000000070a0a7212 */ /* 0x000fe200078ec0ff */
[----:B------:R-:W-:Y:S02]  /*4b90*/  IMAD.MOV R6, RZ, RZ, -R5 ;  /* 0x000000ffff067224 */ /* 0x000fe400078e0a05 */
[----:B------:R-:W-:-:S04]  /*4ba0*/  IMAD R4, R22, R5, R4 ;  /* 0x0000000516047224 */ /* 0x000fc800078e0204 */
[----:B------:R-:W-:Y:S02]  /*4bb0*/  @P0 IMAD R23, R20, R14, R3 ;  /* 0x0000000e14170224 */ /* 0x000fe400078e0203 */
[----:B0-----:R-:W-:Y:S02]  /*4bc0*/  IMAD R3, R6, R27, R15 ;  /* 0x0000001b06037224 */ /* 0x001fe400078e020f */
[----:B------:R-:W-:Y:S02]  /*4bd0*/  IMAD R7, R4, R29, R23 ;  /* 0x0000001d04077224 */ /* 0x000fe400078e0217 */
[----:B------:R-:W-:Y:S02]  /*4be0*/  IMAD R4, R3, R21, R10 ;  /* 0x0000001503047224 */ /* 0x000fe400078e020a */
[----:B------:R-:W-:-:S03]  /*4bf0*/  IMAD.MOV.U32 R6, RZ, RZ, 0x1 ;  /* 0x00000001ff067424 */ /* 0x000fc600078e00ff */
[----:B------:R-:W-:Y:S02]  /*4c00*/  SEL R9, R4, R7, !P0 ;  /* 0x0000000704097207 */ /* 0x000fe40004000000 */
[----:B------:R-:W-:-:S07]  /*4c10*/  SEL R7, R7, R4, !P0 ;  /* 0x0000000407077207 */ /* 0x000fce0004000000 */
.L_x_95:
[----:B------:R-:W-:-:S08]  /*4c20*/  NOP ;  /* 0x0000000000007918 */ /* 0x000fd00000000000 */
[----:B------:R-:W0:-:S00]  /*4c30*/  USETMAXREG.DEALLOC.CTAPOOL 0x28 ;  /* 0x00000028000079c8 */ /* 0x000e0000080e0500 */
[----:B0-----:R-:W-:-:S13]  /*4c40*/  ISETP.NE.AND P0, PT, R0, RZ, PT ;  /* 0x000000ff0000720c */ /* 0x001fda0003f05270 */
[----:B------:R-:W-:Y:S05]  /*4c50*/  @P0 EXIT ;  /* 0x000000000000094d */ /* 0x000fea0003800000 */
[----:B------:R-:W-:Y:S01]  /*4c60*/  LOP3.LUT P0, RZ, R6, 0xff, RZ, 0xc0, !PT ;  /* 0x000000ff06ff7812 */ /* 0x000fe2000780c0ff */
[----:B------:R-:W-:Y:S02]  /*4c70*/  IMAD.MOV.U32 R3, RZ, RZ, 0x1 ;  /* 0x00000001ff037424 */ /* 0x000fe400078e00ff */
[----:B------:R-:W-:-:S10]  /*4c80*/  IMAD.MOV.U32 R0, RZ, RZ, RZ ;  /* 0x000000ffff007224 */ /* 0x000fd400078e00ff */
[----:B------:R-:W-:Y:S05]  /*4c90*/  @!P0 BRA `(.L_x_98) ;  /* 0x0000000c00348947 */ /* 0x000fea0003800000 */
[----:B------:R-:W0:Y:S01]  /*4ca0*/  LDC R0, c[0x0][0x28c] ;  /* 0x0000a300ff007b82 */ /* 0x000e220000000800 */
[----:B------:R-:W-:Y:S01]  /*4cb0*/  ULDC UR5, c[0x0][0x600] ;  /* 0x0001800000057ab9 */ /* 0x000fe20000000800 */
[----:B------:R-:W-:Y:S01]  /*4cc0*/  ULDC UR4, c[0x0][0xc] ;  /* 0x0000030000047ab9 */ /* 0x000fe20000000800 */
[----:B------:R-:W-:Y:S01]  /*4cd0*/  UIADD3 UR16, UR5, -0x1, URZ ;  /* 0xffffffff05107890 */ /* 0x000fe2000fffe03f */
[C---:B------:R-:W-:Y:S01]  /*4ce0*/  LOP3.LUT P2, RZ, R18.reuse, 0x7f, RZ, 0xc0, !PT ;  /* 0x0000007f12ff7812 */ /* 0x040fe2000784c0ff */
[----:B------:R-:W-:Y:S01]  /*4cf0*/  ULDC UR6, c[0x0][0x658] ;  /* 0x0001960000067ab9 */ /* 0x000fe20000000800 */
[----:B------:R-:W-:Y:S01]  /*4d00*/  ULDC UR5, c[0x0][0x10] ;  /* 0x0000040000057ab9 */ /* 0x000fe20000000800 */
[----:B------:R-:W-:Y:S01]  /*4d10*/  UMOV UR7, 0xffffffff ;  /* 0xffffffff00077882 */ /* 0x000fe20000000000 */
[----:B------:R-:W-:Y:S01]  /*4d20*/  UMOV UR8, 0x1 ;  /* 0x0000000100087882 */ /* 0x000fe20000000000 */
[----:B------:R-:W-:Y:S01]  /*4d30*/  UIMAD.WIDE.U32 UR4, UR4, UR5, URZ ;  /* 0x00000005040472a5 */ /* 0x000fe2000f8e003f */
[----:B------:R-:W-:Y:S01]  /*4d40*/  LOP3.LUT P0, RZ, R18, 0x1f, RZ, 0xc0, !PT ;  /* 0x0000001f12ff7812 */ /* 0x000fe2000780c0ff */
[----:B------:R-:W-:Y:S01]  /*4d50*/  USHF.L.U32 UR7, UR7, UR6, URZ ;  /* 0x0000000607077299 */ /* 0x000fe2000800063f */
[----:B------:R-:W-:Y:S01]  /*4d60*/  BSSY B0, `(.L_x_98) ;  /* 0x00000c0000007945 */ /* 0x000fe20003800000 */
[----:B------:R-:W-:Y:S01]  /*4d70*/  USHF.L.U32 UR18, UR8, UR6, URZ ;  /* 0x0000000608127299 */ /* 0x000fe2000800063f */
[----:B------:R-:W-:Y:S01]  /*4d80*/  IMAD.MOV.U32 R11, RZ, RZ, 0x1 ;  /* 0x00000001ff0b7424 */ /* 0x000fe200078e00ff */
[----:B------:R-:W-:Y:S01]  /*4d90*/  LOP3.LUT R18, R19, 0x2, RZ, 0xfc, !PT ;  /* 0x0000000213127812 */ /* 0x000fe200078efcff */
[----:B------:R-:W-:Y:S01]  /*4da0*/  ULDC UR6, c[0x0][0x14] ;  /* 0x0000050000067ab9 */ /* 0x000fe20000000800 */
[----:B------:R-:W-:Y:S01]  /*4db0*/  PLOP3.LUT P0, PT, P0, P2, PT, 0x8a, 0x0 ;  /* 0x000000000000781c */ /* 0x000fe20000705172 */
[----:B------:R-:W-:-:S02]  /*4dc0*/  UIMAD.WIDE.U32 UR20, UR4, UR6, URZ ;  /* 0x00000006041472a5 */ /* 0x000fc4000f8e003f */
[----:B------:R-:W-:Y:S02]  /*4dd0*/  UIMAD UR13, UR5, UR6, URZ ;  /* 0x00000006050d72a4 */ /* 0x000fe4000f8e023f */
[----:B------:R-:W-:Y:S01]  /*4de0*/  ULOP3.LUT UR17, URZ, UR7, URZ, 0x33, !UPT ;  /* 0x000000073f117292 */ /* 0x000fe2000f8e333f */
[----:B0-----:R-:W-:Y:S01]  /*4df0*/  VIADD R0, R0, 0x3f ;  /* 0x0000003f00007836 */ /* 0x001fe20000000000 */
[----:B------:R-:W-:Y:S01]  /*4e00*/  UIADD3 UR13, UR21, UR13, URZ ;  /* 0x0000000d150d7290 */ /* 0x000fe2000fffe03f */
[----:B------:R-:W-:-:S03]  /*4e10*/  ULDC.64 UR22, c[0x0][0x198] ;  /* 0x0000660000167ab9 */ /* 0x000fc60000000a00 */
[----:B------:R-:W-:-:S04]  /*4e20*/  SHF.R.S32.HI R3, RZ, 0x1f, R0 ;  /* 0x0000001fff037819 */ /* 0x000fc80000011400 */
[----:B------:R-:W-:Y:S01]  /*4e30*/  LEA.HI R3, R3, R0, RZ, 0x6 ;  /* 0x0000000003037211 */ /* 0x000fe200078f30ff */
[----:B------:R-:W-:-:S03]  /*4e40*/  IMAD.MOV.U32 R0, RZ, RZ, RZ ;  /* 0x000000ffff007224 */ /* 0x000fc600078e00ff */
[----:B------:R-:W-:Y:S01]  /*4e50*/  SHF.R.S32.HI R13, RZ, 0x6, R3 ;  /* 0x00000006ff0d7819 */ /* 0x000fe20000011403 */
[----:B------:R-:W-:-:S04]  /*4e60*/  IMAD.MOV.U32 R3, RZ, RZ, 0x1 ;  /* 0x00000001ff037424 */ /* 0x000fc800078e00ff */
[----:B------:R-:W-:-:S07]  /*4e70*/  VIADD R10, R13, 0x1 ;  /* 0x000000010d0a7836 */ /* 0x000fce0000000000 */
.L_x_110:
[----:B------:R-:W-:-:S03]  /*4e80*/  UMOV UR4, 0xffffffff ;  /* 0xffffffff00047882 */ /* 0x000fc60000000000 */
[----:B------:R-:W-:Y:S05]  /*4e90*/  BRA.DIV UR4, `(.L_x_99) ;  /* 0x0000000e04a07947 */ /* 0x000fea000b800000 */
[----:B------:R-:W-:-:S13]  /*4ea0*/  ELECT P6, URZ, PT ;  /* 0x00000000003f782f */ /* 0x000fda00038c0000 */
.L_x_121:
[----:B------:R-:W0:Y:S01]  /*4eb0*/  LDC R4, c[0x0][0x28c] ;  /* 0x0000a300ff047b82 */ /* 0x000e220000000800 */
[----:B------:R-:W-:Y:S01]  /*4ec0*/  BSSY B1, `(.L_x_100) ;  /* 0x0000037000017945 */ /* 0x000fe20003800000 */
[----:B0-----:R-:W-:-:S13]  /*4ed0*/  ISETP.LT.OR P6, PT, R4, 0x1, !P6 ;  /* 0x000000010400780c */ /* 0x001fda00077c1670 */
[----:B------:R-:W-:Y:S05]  /*4ee0*/  @P6 BRA `(.L_x_101) ;  /* 0x0000000000d06947 */ /* 0x000fea0003800000 */
[----:B------:R-:W-:Y:S02]  /*4ef0*/  IMAD.SHL.U32 R14, R9, 0x40, RZ ;  /* 0x00000040090e7824 */ /* 0x000fe400078e00ff */
[----:B------:R-:W-:Y:S02]  /*4f00*/  IMAD.SHL.U32 R15, R7, 0x80, RZ ;  /* 0x00000080070f7824 */ /* 0x000fe400078e00ff */
[----:B------:R-:W-:Y:S02]  /*4f10*/  IMAD.MOV.U32 R20, RZ, RZ, RZ ;  /* 0x000000ffff147224 */ /* 0x000fe400078e00ff */
[----:B------:R-:W-:Y:S02]  /*4f20*/  IMAD.MOV.U32 R4, RZ, RZ, R10 ;  /* 0x000000ffff047224 */ /* 0x000fe400078e000a */
[----:B------:R-:W-:Y:S02]  /*4f30*/  IMAD.MOV.U32 R5, RZ, RZ, R3 ;  /* 0x000000ffff057224 */ /* 0x000fe400078e0003 */
[----:B------:R-:W-:-:S07]  /*4f40*/  IMAD.MOV.U32 R6, RZ, RZ, R0 ;  /* 0x000000ffff067224 */ /* 0x000fce00078e0000 */
.L_x_105:
[----:B------:R-:W0:Y:S01]  /*4f50*/  S2R R12, SR_CgaCtaId ;  /* 0x00000000000c7919 */ /* 0x000e220000008800 */
[----:B------:R-:W-:Y:S01]  /*4f60*/  MOV R7, 0x400 ;  /* 0x0000040000077802 */ /* 0x000fe20000000f00 */
[----:B------:R-:W1:Y:S03]  /*4f70*/  @!P2 LDC R9, c[0x0][0x500] ;  /* 0x00014000ff09ab82 */ /* 0x000e660000000800 */
[----:B0-----:R-:W-:Y:S02]  /*4f80*/  LEA R21, R12, R7, 0x18 ;  /* 0x000000070c157211 */ /* 0x001fe400078ec0ff */
[----:B------:R-:W-:-:S03]  /*4f90*/  SHF.L.U32 R7, R5, 0x1f, RZ ;  /* 0x0000001f05077819 */ /* 0x000fc600000006ff */
[----:B------:R-:W-:-:S04]  /*4fa0*/  IMAD R12, R6, 0x8, R21 ;  /* 0x00000008060c7824 */ /* 0x000fc800078e0215 */
[----:B------:R-:W0:Y:S02]  /*4fb0*/  SYNCS.PHASECHK.TRANS64.TRYWAIT P1, [R12+URZ+0x20], R7 ;  /* 0x000020070c0075a7 */ /* 0x000e24000802017f */
[----:B01----:R-:W-:Y:S05]  /*4fc0*/  @!P1 BRA `(.L_x_102) ;  /* 0x0000000c00749947 */ /* 0x003fea0003800000 */
.L_x_122:
[----:B0-----:R-:W-:Y:S01]  /*4fd0*/  PRMT R7, R18, 0x9910, RZ ;  /* 0x0000991012077816 */ /* 0x001fe200000000ff */
[----:B------:R0:W-:Y:S03]  /*4fe0*/  @!P2 SYNCS.ARRIVE.TRANS64 RZ, [R12+URZ], R9 ;  /* 0x000000090cffa9a7 */ /* 0x0001e6000800003f */
[----:B------:R-:W-:-:S13]  /*4ff0*/  ISETP.NE.AND P1, PT, R7, 0x2, PT ;  /* 0x000000020700780c */ /* 0x000fda0003f25270 */
[----:B0-----:R-:W-:Y:S05]  /*5000*/  @P1 BRA `(.L_x_103) ;  /* 0x0000000000041947 */ /* 0x001fea0003800000 */
[----:B------:R-:W-:Y:S01]  /*5010*/  BPT.TRAP 0x1 ;  /* 0x000000040000795c */ /* 0x000fe20000300000 */
.L_x_103:
[----:B------:R-:W-:Y:S05]  /*5020*/  @P0 BRA `(.L_x_104) ;  /* 0x0000000000040947 */ /* 0x000fea0003800000 */
[----:B------:R-:W-:Y:S01]  /*5030*/  BPT.TRAP 0x1 ;  /* 0x000000040000795c */ /* 0x000fe20000300000 */
.L_x_104:
[--C-:B------:R-:W-:Y:S01]  /*5040*/  IMAD R7, R6, 0x4000, R21.reuse ;  /* 0x0000400006077824 */ /* 0x100fe200078e0215 */
[----:B------:R-:W-:Y:S01]  /*5050*/  R2UR UR9, R12 ;  /* 0x000000000c0972ca */ /* 0x000fe200000e0000 */
[----:B------:R-:W-:Y:S01]  /*5060*/  IMAD R21, R6, 0x2000, R21 ;  /* 0x0000200006157824 */ /* 0x000fe200078e0215 */
[----:B------:R-:W-:Y:S01]  /*5070*/  UIADD3 UR4, UP0, UR22, 0xf0, URZ ;  /* 0x000000f016047890 */ /* 0x000fe2000ff1e03f */
[----:B------:R-:W-:Y:S01]  /*5080*/  VIADD R4, R4, 0xffffffff ;  /* 0xffffffff04047836 */ /* 0x000fe20000000000 */
[----:B------:R-:W-:Y:S01]  /*5090*/  R2UR UR5, R7 ;  /* 0x00000000070572ca */ /* 0x000fe200000e0000 */
[----:B------:R-:W-:Y:S01]  /*50a0*/  UIADD3 UR24, UP1, UR22, 0x1f0, URZ ;  /* 0x000001f016187890 */ /* 0x000fe2000ff3e03f */
[----:B------:R-:W-:Y:S01]  /*50b0*/  R2UR UR8, R21 ;  /* 0x00000000150872ca */ /* 0x000fe200000e0000 */
[----:B------:R-:W-:Y:S01]  /*50c0*/  VIADD R6, R6, 0x1 ;  /* 0x0000000106067836 */ /* 0x000fe20000000000 */
[----:B------:R-:W-:Y:S01]  /*50d0*/  R2UR UR11, R15 ;  /* 0x000000000f0b72ca */ /* 0x000fe200000e0000 */
[----:B------:R-:W-:Y:S01]  /*50e0*/  UIADD3.X UR25, URZ, UR23, URZ, UP1, !UPT ;  /* 0x000000173f197290 */ /* 0x000fe20008ffe43f */
[----:B------:R-:W-:Y:S01]  /*50f0*/  R2UR UR10, R20 ;  /* 0x00000000140a72ca */ /* 0x000fe200000e0000 */
[----:B------:R-:W-:Y:S01]  /*5100*/  UMOV UR6, 0x0 ;  /* 0x0000000000067882 */ /* 0x000fe20000000000 */
[----:B------:R-:W-:Y:S01]  /*5110*/  R2UR UR12, R8 ;  /* 0x00000000080c72ca */ /* 0x000fe200000e0000 */
[----:B------:R-:W-:Y:S01]  /*5120*/  UMOV UR7, 0x10000000 ;  /* 0x1000000000077882 */ /* 0x000fe20000000000 */
[----:B------:R-:W-:Y:S01]  /*5130*/  R2UR UR19, R14 ;  /* 0x000000000e1372ca */ /* 0x000fe200000e0000 */
[----:B------:R-:W-:Y:S01]  /*5140*/  VIADD R20, R20, 0x40 ;  /* 0x0000004014147836 */ /* 0x000fe20000000000 */
[----:B------:R-:W-:Y:S01]  /*5150*/  ISETP.GT.AND P3, PT, R4, 0x1, PT ;  /* 0x000000010400780c */ /* 0x000fe20003f64270 */
[----:B------:R-:W-:Y:S01]  /*5160*/  UIADD3 UR14, UR5, 0x100, URZ ;  /* 0x00000100050e7890 */ /* 0x000fe2000fffe03f */
[----:B------:R-:W-:Y:S01]  /*5170*/  ISETP.NE.AND P1, PT, R6, 0x4, PT ;  /* 0x000000040600780c */ /* 0x000fe20003f25270 */
[----:B------:R-:W-:-:S02]  /*5180*/  UIADD3.X UR5, URZ, UR23, URZ, UP0, !UPT ;  /* 0x000000173f057290 */ /* 0x000fc400087fe43f */
[----:B------:R-:W-:Y:S01]  /*5190*/  UIADD3 UR15, UR8, 0x10100, URZ ;  /* 0x00010100080f7890 */ /* 0x000fe2000fffe03f */
[----:B------:R-:W-:Y:S02]  /*51a0*/  SEL R12, RZ, 0x1, P1 ;  /* 0x00000001ff0c7807 */ /* 0x000fe40000800000 */
[----:B------:R-:W-:Y:S01]  /*51b0*/  UMOV UR8, UR14 ;  /* 0x0000000e00087c82 */ /* 0x000fe20008000000 */
[----:B------:R-:W-:Y:S02]  /*51c0*/  SEL R6, R6, RZ, P1 ;  /* 0x000000ff06067207 */ /* 0x000fe40000800000 */
[----:B------:R-:W-:Y:S01]  /*51d0*/  LOP3.LUT R5, R5, R12, RZ, 0x3c, !PT ;  /* 0x0000000c05057212 */ /* 0x000fe200078e3cff */
[----:B------:R0:W-:Y:S02]  /*51e0*/  UTMALDG.3D [UR8], [UR4], desc[UR6] ;  /* 0x00000608040075b4 */ /* 0x0001e40008011000 */
[----:B0-----:R-:W-:Y:S01]  /*51f0*/  UMOV UR8, UR15 ;  /* 0x0000000f00087c82 */ /* 0x001fe20008000000 */
[----:B------:R-:W-:-:S02]  /*5200*/  UMOV UR11, UR19 ;  /* 0x00000013000b7c82 */ /* 0x000fc40008000000 */
[----:B------:R0:W-:Y:S02]  /*5210*/  UTMALDG.3D [UR8], [UR24], desc[UR6] ;  /* 0x00000608180075b4 */ /* 0x0001e40008011000 */
[----:B0-----:R-:W-:Y:S05]  /*5220*/  @P3 BRA `(.L_x_105) ;  /* 0xfffffffc00483947 */ /* 0x001fea000383ffff */
.L_x_101:
[----:B------:R-:W-:Y:S05]  /*5230*/  BSYNC B1 ;  /* 0x0000000000017941 */ /* 0x000fea0003800000 */
.L_x_100:
[----:B------:R-:W-:Y:S01]  /*5240*/  LOP3.LUT P3, RZ, R11, 0xff, RZ, 0xc0, !PT ;  /* 0x000000ff0bff7812 */ /* 0x000fe2000786c0ff */
[----:B------:R-:W-:Y:S01]  /*5250*/  IMAD.IADD R0, R13, 0x1, R0 ;  /* 0x000000010d007824 */ /* 0x000fe200078e0200 */
[----:B------:R-:W-:Y:S01]  /*5260*/  IADD3 R16, P4, R16, UR20, RZ ;  /* 0x0000001410107c10 */ /* 0x000fe2000ff9e0ff */
[----:B------:R-:W-:Y:S01]  /*5270*/  ULDC.64 UR4, c[0x0][0x650] ;  /* 0x0001940000047ab9 */ /* 0x000fe20000000a00 */
[----:B------:R-:W-:Y:S01]  /*5280*/  BSSY B1, `(.L_x_106) ;  /* 0x000006b000017945 */ /* 0x000fe20003800000 */
[----:B------:R-:W-:Y:S01]  /*5290*/  IMAD.MOV.U32 R7, RZ, RZ, -0x1 ;  /* 0xffffffffff077424 */ /* 0x000fe200078e00ff */
[----:B------:R-:W-:Y:S01]  /*52a0*/  SHF.R.U32.HI R4, RZ, 0x2, R0 ;  /* 0x00000002ff047819 */ /* 0x000fe20000011600 */
[----:B------:R-:W-:Y:S01]  /*52b0*/  IMAD.MOV.U32 R9, RZ, RZ, -0x1 ;  /* 0xffffffffff097424 */ /* 0x000fe200078e00ff */
[----:B------:R-:W-:Y:S01]  /*52c0*/  ISETP.GT.U32.AND P1, PT, R0, 0x3, PT ;  /* 0x000000030000780c */ /* 0x000fe20003f24070 */
[----:B------:R-:W-:Y:S01]  /*52d0*/  IMAD.MOV.U32 R8, RZ, RZ, -0x1 ;  /* 0xffffffffff087424 */ /* 0x000fe200078e00ff */
[----:B------:R-:W-:-:S02]  /*52e0*/  LOP3.LUT R4, R4, 0x1, RZ, 0xc0, !PT ;  /* 0x0000000104047812 */ /* 0x000fc400078ec0ff */
[----:B------:R-:W-:Y:S01]  /*52f0*/  ISETP.LT.U32.AND P1, PT, R13, 0x4, P1 ;  /* 0x000000040d00780c */ /* 0x000fe20000f21070 */
[----:B------:R-:W0:Y:S01]  /*5300*/  @P3 S2R R6, SR_CgaCtaId ;  /* 0x0000000000063919 */ /* 0x000e220000008800 */
[----:B------:R-:W-:Y:S02]  /*5310*/  @P3 MOV R5, 0x400 ;  /* 0x0000040000053802 */ /* 0x000fe40000000f00 */
[----:B------:R-:W-:Y:S02]  /*5320*/  IADD3.X R17, R17, UR13, RZ, P4, !PT ;  /* 0x0000000d11117c10 */ /* 0x000fe4000a7fe4ff */
[----:B------:R-:W-:Y:S02]  /*5330*/  ISETP.GE.U32.AND P4, PT, R16, UR4, PT ;  /* 0x0000000410007c0c */ /* 0x000fe4000bf86070 */
[----:B------:R-:W-:Y:S02]  /*5340*/  LOP3.LUT R0, R0, 0x3, RZ, 0xc0, !PT ;  /* 0x0000000300007812 */ /* 0x000fe400078ec0ff */
[----:B------:R-:W-:-:S02]  /*5350*/  PRMT R11, RZ, 0x7610, R11 ;  /* 0x00007610ff0b7816 */ /* 0x000fc4000000000b */
[----:B0-----:R-:W-:-:S04]  /*5360*/  @P3 LEA R5, R6, R5, 0x18 ;  /* 0x0000000506053211 */ /* 0x001fc800078ec0ff */
[----:B------:R0:W-:Y:S01]  /*5370*/  @P3 SYNCS.ARRIVE.TRANS64.A1T0 RZ, [R5+URZ+0x58], RZ ;  /* 0x000058ff05ff39a7 */ /* 0x0001e2000810003f */
[----:B------:R-:W-:Y:S02]  /*5380*/  ISETP.NE.U32.AND P3, PT, R4, 0x1, PT ;  /* 0x000000010400780c */ /* 0x000fe40003f65070 */
[----:B------:R-:W-:Y:S02]  /*5390*/  SEL R4, RZ, 0x1, !P1 ;  /* 0x00000001ff047807 */ /* 0x000fe40004800000 */
[----:B------:R-:W-:Y:S02]  /*53a0*/  ISETP.GE.U32.AND.EX P1, PT, R17, UR5, PT, P4 ;  /* 0x0000000511007c0c */ /* 0x000fe4000bf26140 */
[----:B------:R-:W-:-:S04]  /*53b0*/  ISETP.GT.U32.AND P3, PT, R13, 0x3, !P3 ;  /* 0x000000030d00780c */ /* 0x000fc80005f64070 */
[----:B0-----:R-:W-:-:S04]  /*53c0*/  SEL R5, RZ, 0x1, !P3 ;  /* 0x00000001ff057807 */ /* 0x001fc80005800000 */
[--C-:B------:R-:W-:Y:S02]  /*53d0*/  LOP3.LUT R3, R5, R3, R4.reuse, 0x96, !PT ;  /* 0x0000000305037212 */ /* 0x100fe400078e9604 */
[----:B------:R-:W-:Y:S01]  /*53e0*/  PRMT R4, RZ, 0x7610, R4 ;  /* 0x00007610ff047816 */ /* 0x000fe20000000004 */
[----:B------:R-:W-:Y:S06]  /*53f0*/  @P1 BRA `(.L_x_107) ;  /* 0x00000004004c1947 */ /* 0x000fec0003800000 */
[----:B------:R-:W-:Y:S01]  /*5400*/  ULDC.64 UR4, c[0x0][0x628] ;  /* 0x00018a0000047ab9 */ /* 0x000fe20000000a00 */
[----:B------:R-:W0:Y:S01]  /*5410*/  S2R R14, SR_CTAID.X ;  /* 0x00000000000e7919 */ /* 0x000e220000002500 */
[----:B------:R-:W-:Y:S01]  /*5420*/  ISETP.NE.U32.AND P1, PT, RZ, UR4, PT ;  /* 0x00000004ff007c0c */ /* 0x000fe2000bf25070 */
[----:B------:R-:W-:Y:S01]  /*5430*/  ULDC UR7, c[0x0][0x630] ;  /* 0x00018c0000077ab9 */ /* 0x000fe20000000800 */
[----:B------:R-:W-:Y:S01]  /*5440*/  IMAD.MOV.U32 R4, RZ, RZ, R16 ;  /* 0x000000ffff047224 */ /* 0x000fe200078e0010 */
[----:B------:R-:W1:Y:S01]  /*5450*/  S2R R12, SR_CTAID.Y ;  /* 0x00000000000c7919 */ /* 0x000e620000002600 */
[----:B------:R-:W-:Y:S01]  /*5460*/  ISETP.NE.AND.EX P1, PT, RZ, UR5, PT, P1 ;  /* 0x00000005ff007c0c */ /* 0x000fe2000bf25310 */
[----:B------:R-:W-:-:S12]  /*5470*/  IMAD.MOV.U32 R5, RZ, RZ, R17 ;  /* 0x000000ffff057224 */ /* 0x000fd800078e0011 */
[----:B------:R-:W-:Y:S05]  /*5480*/  @!P1 BRA `(.L_x_108) ;  /* 0x0000000000289947 */ /* 0x000fea0003800000 */
[----:B------:R-:W-:Y:S02]  /*5490*/  ULDC UR6, c[0x0][0x634] ;  /* 0x00018d0000067ab9 */ /* 0x000fe40000000800 */
[----:B------:R-:W-:-:S05]  /*54a0*/  IADD3 R9, P1, R16, UR6, RZ ;  /* 0x0000000610097c10 */ /* 0x000fca000ff3e0ff */
[----:B------:R-:W-:-:S04]  /*54b0*/  IMAD.X R15, RZ, RZ, R17, P1 ;  /* 0x000000ffff0f7224 */ /* 0x000fc800008e0611 */
[----:B------:R-:W-:-:S04]  /*54c0*/  IMAD.WIDE.U32 R6, R15, UR4, RZ ;  /* 0x000000040f067c25 */ /* 0x000fc8000f8e00ff */
[----:B------:R-:W-:-:S04]  /*54d0*/  IMAD.WIDE.U32 R6, P1, R9, UR5, R6 ;  /* 0x0000000509067c25 */ /* 0x000fc8000f820006 */
[----:B------:R-:W-:-:S04]  /*54e0*/  IMAD.WIDE.U32 R8, R9, UR4, RZ ;  /* 0x0000000409087c25 */ /* 0x000fc8000f8e00ff */
[----:B------:R-:W-:Y:S01]  /*54f0*/  IMAD.X R5, RZ, RZ, RZ, P1 ;  /* 0x000000ffff057224 */ /* 0x000fe200008e06ff */
[----:B------:R-:W-:Y:S01]  /*5500*/  IADD3 RZ, P1, R9, R6, RZ ;  /* 0x0000000609ff7210 */ /* 0x000fe20007f3e0ff */
[----:B------:R-:W-:-:S04]  /*5510*/  IMAD.MOV.U32 R4, RZ, RZ, R7 ;  /* 0x000000ffff047224 */ /* 0x000fc800078e0007 */
[----:B------:R-:W-:-:S08]  /*5520*/  IMAD.WIDE.U32.X R4, R15, UR5, R4, P1 ;  /* 0x000000050f047c25 */ /* 0x000fd000088e0404 */
.L_x_108:
[--C-:B------:R-:W-:Y:S01]  /*5530*/  SHF.R.U64 R8, R4, UR7, R5.reuse ;  /* 0x0000000704087c19 */ /* 0x100fe20008001205 */
[----:B------:R-:W-:Y:S01]  /*5540*/  ULDC.64 UR4, c[0x0][0x620] ;  /* 0x0001880000047ab9 */ /* 0x000fe20000000a00 */
[----:B------:R-:W-:Y:S01]  /*5550*/  SHF.R.U32.HI R4, RZ, UR7, R5 ;  /* 0x00000007ff047c19 */ /* 0x000fe20008011605 */
[----:B------:R-:W2:Y:S01]  /*5560*/  LDC R25, c[0x0][0x144] ;  /* 0x00005100ff197b82 */ /* 0x000ea20000000800 */
[----:B------:R-:W-:Y:S01]  /*5570*/  IADD3 R7, P1, RZ, -R8, RZ ;  /* 0x80000008ff077210 */ /* 0x000fe20007f3e0ff */
[----:B------:R-:W-:Y:S01]  /*5580*/  ULDC.64 UR8, c[0x0][0x640] ;  /* 0x0001900000087ab9 */ /* 0x000fe20000000a00 */
[----:B0-----:R-:W-:Y:S01]  /*5590*/  I2FP.F32.U32 R9, R14 ;  /* 0x0000000e00097245 */ /* 0x001fe20000201000 */
[----:B------:R-:W-:Y:S02]  /*55a0*/  ULDC UR6, c[0x0][0x608] ;  /* 0x0001820000067ab9 */ /* 0x000fe40000000800 */
[----:B------:R-:W-:Y:S01]  /*55b0*/  IMAD.X R4, RZ, RZ, ~R4, P1 ;  /* 0x000000ffff047224 */ /* 0x000fe200008e0e04 */
[----:B------:R-:W-:Y:S01]  /*55c0*/  ISETP.NE.U32.AND P1, PT, RZ, UR8, PT ;  /* 0x00000008ff007c0c */ /* 0x000fe2000bf25070 */
[----:B------:R-:W0:Y:S02]  /*55d0*/  LDC R21, c[0x0][0x148] ;  /* 0x00005200ff157b82 */ /* 0x000e240000000800 */
[----:B------:R-:W-:Y:S01]  /*55e0*/  IMAD R6, R4, UR4, RZ ;  /* 0x0000000404067c24 */ /* 0x000fe2000f8e02ff */
[----:B------:R-:W-:Y:S01]  /*55f0*/  ISETP.NE.AND.EX P1, PT, RZ, UR9, PT, P1 ;  /* 0x00000009ff007c0c */ /* 0x000fe2000bf25310 */
[----:B------:R-:W-:Y:S01]  /*5600*/  IMAD.WIDE.U32 R4, R7, UR4, R16 ;  /* 0x0000000407047c25 */ /* 0x000fe2000f8e0010 */
[----:B------:R-:W-:-:S03]  /*5610*/  ULDC UR4, c[0x0][0x150] ;  /* 0x0000540000047ab9 */ /* 0x000fc60000000800 */
[----:B------:R-:W-:Y:S02]  /*5620*/  IMAD R7, R7, UR5, R6 ;  /* 0x0000000507077c24 */ /* 0x000fe4000f8e0206 */
[----:B------:R-:W-:Y:S01]  /*5630*/  FMUL R6, R9, UR4 ;  /* 0x0000000409067c20 */ /* 0x000fe20008400000 */
[----:B------:R-:W-:Y:S01]  /*5640*/  ULDC UR4, c[0x0][0x618] ;  /* 0x0001860000047ab9 */ /* 0x000fe20000000800 */
[----:B------:R-:W-:Y:S01]  /*5650*/  ULDC UR5, c[0x0][0x154] ;  /* 0x0000550000057ab9 */ /* 0x000fe20000000800 */
[----:B------:R-:W-:-:S03]  /*5660*/  IMAD.IADD R5, R5, 0x1, R7 ;  /* 0x0000000105057824 */ /* 0x000fc600078e0207 */
[----:B------:R-:W3:Y:S02]  /*5670*/  F2I.U32.TRUNC.NTZ R6, R6 ;  /* 0x0000000600067305 */ /* 0x000ee4000020f000 */
[----:B------:R-:W-:Y:S02]  /*5680*/  SHF.R.U64 R9, R4, UR4, R5 ;  /* 0x0000000404097c19 */ /* 0x000fe40008001205 */
[----:B-1----:R-:W-:-:S05]  /*5690*/  I2FP.F32.U32 R4, R12 ;  /* 0x0000000c00047245 */ /* 0x002fca0000201000 */
[----:B------:R-:W-:Y:S01]  /*56a0*/  FMUL R22, R4, UR5 ;  /* 0x0000000504167c20 */ /* 0x000fe20008400000 */
[----:B------:R-:W-:Y:S01]  /*56b0*/  SHF.R.U32.HI R4, RZ, UR4, R5 ;  /* 0x00000004ff047c19 */ /* 0x000fe20008011605 */
[----:B------:R-:W-:-:S03]  /*56c0*/  ULDC UR4, c[0x0][0x658] ;  /* 0x0001960000047ab9 */ /* 0x000fc60000000800 */
[--C-:B------:R-:W-:Y:S01]  /*56d0*/  SHF.R.U64 R20, R9, UR6, R4.reuse ;  /* 0x0000000609147c19 */ /* 0x100fe20008001204 */
[----:B------:R-:W1:Y:S01]  /*56e0*/  F2I.U32.TRUNC.NTZ R22, R22 ;  /* 0x0000001600167305 */ /* 0x000e62000020f000 */
[----:B------:R-:W-:Y:S01]  /*56f0*/  SHF.R.U32.HI R5, RZ, UR6, R4 ;  /* 0x00000006ff057c19 */ /* 0x000fe20008011604 */
[----:B---3--:R-:W-:-:S03]  /*5700*/  IMAD.MOV R6, RZ, RZ, -R6 ;  /* 0x000000ffff067224 */ /* 0x008fc600078e0a06 */
[--C-:B------:R-:W-:Y:S01]  /*5710*/  SHF.R.U64 R15, R20, UR4, R5.reuse ;  /* 0x00000004140f7c19 */ /* 0x100fe20008001205 */
[----:B--2---:R-:W-:Y:S01]  /*5720*/  IMAD R14, R25, R6, R14 ;  /* 0x00000006190e7224 */ /* 0x004fe200078e020e */
[----:B------:R-:W-:-:S03]  /*5730*/  SHF.R.U32.HI R23, RZ, UR4, R5 ;  /* 0x00000004ff177c19 */ /* 0x000fc60008011605 */
[----:B------:R-:W-:Y:S02]  /*5740*/  IMAD.MOV.U32 R4, RZ, RZ, R15 ;  /* 0x000000ffff047224 */ /* 0x000fe400078e000f */
[----:B------:R-:W-:Y:S01]  /*5750*/  IMAD.MOV.U32 R5, RZ, RZ, R23 ;  /* 0x000000ffff057224 */ /* 0x000fe200078e0017 */
[----:B-1----:R-:W-:Y:S06]  /*5760*/  @!P1 BRA `(.L_x_109) ;  /* 0x0000000000289947 */ /* 0x002fec0003800000 */
[----:B------:R-:W-:Y:S02]  /*5770*/  ULDC UR4, c[0x0][0x64c] ;  /* 0x0001930000047ab9 */ /* 0x000fe40000000800 */
[----:B------:R-:W-:-:S05]  /*5780*/  IADD3 R5, P1, R15, UR4, RZ ;  /* 0x000000040f057c10 */ /* 0x000fca000ff3e0ff */
[----:B------:R-:W-:-:S04]  /*5790*/  IMAD.X R23, RZ, RZ, R23, P1 ;  /* 0x000000ffff177224 */ /* 0x000fc800008e0617 */
[----:B------:R-:W-:-:S04]  /*57a0*/  IMAD.WIDE.U32 R6, R23, UR8, RZ ;  /* 0x0000000817067c25 */ /* 0x000fc8000f8e00ff */
[----:B------:R-:W-:-:S04]  /*57b0*/  IMAD.WIDE.U32 R6, P1, R5, UR9, R6 ;  /* 0x0000000905067c25 */ /* 0x000fc8000f820006 */
[----:B------:R-:W-:-:S04]  /*57c0*/  IMAD.WIDE.U32 R4, R5, UR8, RZ ;  /* 0x0000000805047c25 */ /* 0x000fc8000f8e00ff */
[----:B------:R-:W-:Y:S01]  /*57d0*/  IMAD.MOV.U32 R4, RZ, RZ, R7 ;  /* 0x000000ffff047224 */ /* 0x000fe200078e0007 */
[----:B------:R-:W-:Y:S01]  /*57e0*/  IADD3 RZ, P3, R5, R6, RZ ;  /* 0x0000000605ff7210 */ /* 0x000fe20007f7e0ff */
[----:B------:R-:W-:-:S04]  /*57f0*/  IMAD.X R5, RZ, RZ, RZ, P1 ;  /* 0x000000ffff057224 */ /* 0x000fc800008e06ff */
[----:B------:R-:W-:-:S08]  /*5800*/  IMAD.WIDE.U32.X R4, R23, UR9, R4, P3 ;  /* 0x0000000917047c25 */ /* 0x000fd000098e0404 */
.L_x_109:
[----:B------:R-:W-:Y:S01]  /*5810*/  ISETP.NE.AND P1, PT, R2, 0x1, PT ;  /* 0x000000010200780c */ /* 0x000fe20003f25270 */
[----:B------:R-:W-:Y:S01]  /*5820*/  ULDC UR4, c[0x0][0x648] ;  /* 0x0001920000047ab9 */ /* 0x000fe20000000800 */
[----:B------:R-:W-:Y:S01]  /*5830*/  LOP3.LUT R20, R20, UR17, RZ, 0xc0, !PT ;  /* 0x0000001114147c12 */ /* 0x000fe2000f8ec0ff */
[----:B------:R-:W-:Y:S01]  /*5840*/  IMAD.MOV R22, RZ, RZ, -R22 ;  /* 0x000000ffff167224 */ /* 0x000fe200078e0a16 */
[----:B------:R-:W-:Y:S01]  /*5850*/  SHF.R.U64 R5, R4, UR4, R5 ;  /* 0x0000000404057c19 */ /* 0x000fe20008001205 */
[----:B------:R-:W-:Y:S01]  /*5860*/  ULDC UR4, c[0x0][0x638] ;  /* 0x00018e0000047ab9 */ /* 0x000fe20000000800 */
[----:B------:R-:W-:Y:S01]  /*5870*/  LOP3.LUT R6, R9, UR16, RZ, 0xc0, !PT ;  /* 0x0000001009067c12 */ /* 0x000fe2000f8ec0ff */
[----:B------:R-:W-:Y:S02]  /*5880*/  ULDC UR5, c[0x0][0x610] ;  /* 0x0001840000057ab9 */ /* 0x000fe40000000800 */
[----:B------:R-:W-:Y:S02]  /*5890*/  IMAD.MOV R4, RZ, RZ, -R5 ;  /* 0x000000ffff047224 */ /* 0x000fe400078e0a05 */
[----:B------:R-:W-:-:S02]  /*58a0*/  IMAD R5, R5, UR18, R20 ;  /* 0x0000001205057c24 */ /* 0x000fc4000f8e0214 */
[----:B0-----:R-:W-:Y:S02]  /*58b0*/  @P1 IMAD R14, R21, R22, R12 ;  /* 0x00000016150e1224 */ /* 0x001fe400078e020c */
[----:B------:R-:W-:Y:S01]  /*58c0*/  IMAD R15, R4, UR4, R15 ;  /* 0x00000004040f7c24 */ /* 0x000fe2000f8e020f */
[----:B------:R-:W-:Y:S01]  /*58d0*/  ULDC UR4, c[0x0][0x600] ;  /* 0x0001800000047ab9 */ /* 0x000fe20000000800 */
[----:B------:R-:W-:Y:S02]  /*58e0*/  IMAD R14, R5, UR5, R14 ;  /* 0x00000005050e7c24 */ /* 0x000fe4000f8e020e */
[----:B------:R-:W-:Y:S02]  /*58f0*/  IMAD R15, R15, UR4, R6 ;  /* 0x000000040f0f7c24 */ /* 0x000fe4000f8e0206 */
[----:B------:R-:W-:-:S03]  /*5900*/  IMAD.MOV.U32 R4, RZ, RZ, 0x1 ;  /* 0x00000001ff047424 */ /* 0x000fc600078e00ff */
[----:B------:R-:W-:Y:S02]  /*5910*/  SEL R9, R15, R14, !P1 ;  /* 0x0000000e0f097207 */ /* 0x000fe40004800000 */
[----:B------:R-:W-:-:S07]  /*5920*/  SEL R7, R14, R15, !P1 ;  /* 0x0000000f0e077207 */ /* 0x000fce0004800000 */
.L_x_107:
[----:B------:R-:W-:Y:S05]  /*5930*/  BSYNC B1 ;  /* 0x0000000000017941 */ /* 0x000fea0003800000 */
.L_x_106:
[----:B------:R-:W-:-:S13]  /*5940*/  LOP3.LUT P1, RZ, R4, 0xff, RZ, 0xc0, !PT ;  /* 0x000000ff04ff7812 */ /* 0x000fda000782c0ff */
[----:B------:R-:W-:Y:S05]  /*5950*/  @P1 BRA `(.L_x_110) ;  /* 0xfffffff400481947 */ /* 0x000fea000383ffff */
[----:B------:R-:W-:Y:S05]  /*5960*/  BSYNC B0 ;  /* 0x0000000000007941 */ /* 0x000fea0003800000 */
.L_x_98:
[----:B------:R-:W-:-:S03]  /*5970*/  UMOV UR4, 0xffffffff ;  /* 0xffffffff00047882 */ /* 0x000fc60000000000 */
[----:B------:R-:W-:Y:S05]  /*5980*/  BRA.DIV UR4, `(.L_x_111) ;  /* 0x0000000604187947 */ /* 0x000fea000b800000 */
[----:B------:R-:W-:-:S13]  /*5990*/  ELECT P6, URZ, PT ;  /* 0x00000000003f782f */ /* 0x000fda00038c0000 */
.L_x_125:
[----:B------:R-:W-:Y:S04]  /*59a0*/  BSSY B0, `(.L_x_112) ;  /* 0x000002b000007945 */ /* 0x000fe80003800000 */
[----:B------:R-:W-:Y:S05]  /*59b0*/  @!P6 BRA `(.L_x_113) ;  /* 0x0000000000a4e947 */ /* 0x000fea0003800000 */
[----:B------:R-:W-:-:S04]  /*59c0*/  LOP3.LUT R19, R19, 0x2, RZ, 0xfc, !PT ;  /* 0x0000000213137812 */ /* 0x000fc800078efcff */
[----:B------:R-:W-:-:S13]  /*59d0*/  ISETP.NE.AND P0, PT, R19, 0x3, PT ;  /* 0x000000031300780c */ /* 0x000fda0003f05270 */
[----:B------:R-:W-:Y:S05]  /*59e0*/  @!P0 BRA `(.L_x_114) ;  /* 0x0000000000048947 */ /* 0x000fea0003800000 */
[----:B------:R-:W-:Y:S01]  /*59f0*/  BPT.TRAP 0x1 ;  /* 0x000000040000795c */ /* 0x000fe20000300000 */
.L_x_114:
[----:B------:R-:W0:Y:S01]  /*5a00*/  S2R R5, SR_CgaCtaId ;  /* 0x0000000000057919 */ /* 0x000e220000008800 */
[----:B------:R-:W-:Y:S02]  /*5a10*/  MOV R2, 0x400 ;  /* 0x0000040000027802 */ /* 0x000fe40000000f00 */
[----:B------:R-:W-:Y:S02]  /*5a20*/  SHF.L.U32 R4, R3, 0x1f, RZ ;  /* 0x0000001f03047819 */ /* 0x000fe400000006ff */
[----:B0-----:R-:W-:-:S05]  /*5a30*/  LEA R5, R5, R2, 0x18 ;  /* 0x0000000205057211 */ /* 0x001fca00078ec0ff */
[----:B------:R-:W-:-:S04]  /*5a40*/  VIADD R5, R5, 0x20 ;  /* 0x0000002005057836 */ /* 0x000fc80000000000 */
[C---:B------:R-:W-:Y:S02]  /*5a50*/  IMAD R7, R0.reuse, 0x8, R5 ;  /* 0x0000000800077824 */ /* 0x040fe400078e0205 */
[----:B------:R-:W-:Y:S02]  /*5a60*/  VIADD R0, R0, 0x1 ;  /* 0x0000000100007836 */ /* 0x000fe40000000000 */
[----:B------:R-:W0:Y:S03]  /*5a70*/  SYNCS.PHASECHK.TRANS64.TRYWAIT P0, [R7+URZ], R4 ;  /* 0x00000004070075a7 */ /* 0x000e26000800017f */
[----:B------:R-:W-:-:S04]  /*5a80*/  ISETP.NE.AND P1, PT, R0, 0x4, PT ;  /* 0x000000040000780c */ /* 0x000fc80003f25270 */
[----:B------:R-:W-:Y:S02]  /*5a90*/  SEL R2, RZ, 0x1, P1 ;  /* 0x00000001ff027807 */ /* 0x000fe40000800000 */
[----:B------:R-:W-:Y:S02]  /*5aa0*/  SEL R0, R0, RZ, P1 ;  /* 0x000000ff00007207 */ /* 0x000fe40000800000 */
[----:B------:R-:W-:-:S03]  /*5ab0*/  LOP3.LUT R9, R3, R2, RZ, 0x3c, !PT ;  /* 0x0000000203097212 */ /* 0x000fc600078e3cff */
[----:B------:R-:W-:Y:S01]  /*5ac0*/  IMAD R6, R0, 0x8, R5 ;  /* 0x0000000800067824 */ /* 0x000fe200078e0205 */
[----:B------:R-:W-:Y:S01]  /*5ad0*/  SHF.L.U32 R3, R9, 0x1f, RZ ;  /* 0x0000001f09037819 */ /* 0x000fe200000006ff */
[----:B0-----:R-:W-:Y:S06]  /*5ae0*/  @!P0 BRA `(.L_x_115) ;  /* 0x0000000000e08947 */ /* 0x001fec0003800000 */
.L_x_126:
[----:B------:R-:W1:Y:S01]  /*5af0*/  SYNCS.PHASECHK.TRANS64.TRYWAIT P0, [R6+URZ], R3 ;  /* 0x00000003060075a7 */ /* 0x000e62000800017f */
[----:B------:R-:W-:-:S05]  /*5b00*/  VIADD R0, R0, 0x1 ;  /* 0x0000000100007836 */ /* 0x000fca0000000000 */
[----:B------:R-:W-:-:S04]  /*5b10*/  ISETP.NE.AND P1, PT, R0, 0x4, PT ;  /* 0x000000040000780c */ /* 0x000fc80003f25270 */
[----:B------:R-:W-:Y:S02]  /*5b20*/  SEL R2, RZ, 0x1, P1 ;  /* 0x00000001ff027807 */ /* 0x000fe40000800000 */
[----:B------:R-:W-:Y:S02]  /*5b30*/  SEL R0, R0, RZ, P1 ;  /* 0x000000ff00007207 */ /* 0x000fe40000800000 */
[----:B------:R-:W-:-:S03]  /*5b40*/  LOP3.LUT R9, R9, R2, RZ, 0x3c, !PT ;  /* 0x0000000209097212 */ /* 0x000fc600078e3cff */
[----:B0-----:R-:W-:Y:S01]  /*5b50*/  IMAD R7, R0, 0x8, R5 ;  /* 0x0000000800077824 */ /* 0x001fe200078e0205 */
[----:B------:R-:W-:Y:S01]  /*5b60*/  SHF.L.U32 R4, R9, 0x1f, RZ ;  /* 0x0000001f09047819 */ /* 0x000fe200000006ff */
[----:B-1----:R-:W-:Y:S06]  /*5b70*/  @!P0 BRA `(.L_x_116) ;  /* 0x0000000000d08947 */ /* 0x002fec0003800000 */
.L_x_127:
[----:B------:R-:W1:Y:S01]  /*5b80*/  SYNCS.PHASECHK.TRANS64.TRYWAIT P0, [R7+URZ], R4 ;  /* 0x00000004070075a7 */ /* 0x000e62000800017f */
[----:B------:R-:W-:-:S05]  /*5b90*/  VIADD R0, R0, 0x1 ;  /* 0x0000000100007836 */ /* 0x000fca0000000000 */
[----:B------:R-:W-:-:S04]  /*5ba0*/  ISETP.NE.AND P1, PT, R0, 0x4, PT ;  /* 0x000000040000780c */ /* 0x000fc80003f25270 */
[----:B------:R-:W-:Y:S02]  /*5bb0*/  SEL R2, RZ, 0x1, P1 ;  /* 0x00000001ff027807 */ /* 0x000fe40000800000 */
[----:B------:R-:W-:Y:S02]  /*5bc0*/  SEL R0, R0, RZ, P1 ;  /* 0x000000ff00007207 */ /* 0x000fe40000800000 */
[----:B------:R-:W-:Y:S01]  /*5bd0*/  LOP3.LUT R2, R9, R2, RZ, 0x3c, !PT ;  /* 0x0000000209027212 */ /* 0x000fe200078e3cff */
[----:B-1----:R-:W-:Y:S06]  /*5be0*/  @!P0 BRA `(.L_x_117) ;  /* 0x0000000000c88947 */ /* 0x002fec0003800000 */
.L_x_128:
[----:B------:R-:W-:Y:S01]  /*5bf0*/  IMAD R5, R0, 0x8, R5 ;  /* 0x0000000800057824 */ /* 0x000fe200078e0205 */
[----:B------:R-:W-:-:S07]  /*5c00*/  SHF.L.U32 R0, R2, 0x1f, RZ ;  /* 0x0000001f02007819 */ /* 0x000fce00000006ff */
.L_x_118:
[----:B--2---:R2:W3:Y:S02]  /*5c10*/  SYNCS.PHASECHK.TRANS64.TRYWAIT P0, [R5+URZ], R0 ;  /* 0x00000000050075a7 */ /* 0x0044e4000800017f */
[----:B---3--:R-:W-:Y:S05]  /*5c20*/  @!P0 NANOSLEEP.SYNCS 0x989680 ;  /* 0x009896800000895d */ /* 0x008fea0003900000 */
[----:B------:R-:W3:Y:S02]  /*5c30*/  @!P0 SYNCS.PHASECHK.TRANS64 P0, [R5+URZ], R0 ;  /* 0x00000000050085a7 */ /* 0x000ee4000800007f */
[----:B---3--:R-:W-:Y:S05]  /*5c40*/  @!P0 BRA `(.L_x_118) ;  /* 0xfffffffc00f08947 */ /* 0x008fea000383ffff */
.L_x_113:
[----:B------:R-:W-:Y:S05]  /*5c50*/  BSYNC B0 ;  /* 0x0000000000007941 */ /* 0x000fea0003800000 */
.L_x_112:
[----:B------:R-:W-:Y:S05]  /*5c60*/  EXIT ;  /* 0x000000000000794d */ /* 0x000fea0003800000 */
.L_x_17:
[----:B---3--:R3:W4:Y:S02]  /*5c70*/  SYNCS.PHASECHK.TRANS64.TRYWAIT P1, [R3+URZ], R0 ;  /* 0x00000000030075a7 */ /* 0x008724000802017f */
[----:B----4-:R-:W-:Y:S05]  /*5c80*/  @!P1 NANOSLEEP.SYNCS 0x989680 ;  /* 0x009896800000995d */ /* 0x010fea0003900000 */
[----:B------:R-:W4:Y:S02]  /*5c90*/  @!P1 SYNCS.PHASECHK.TRANS64 P1, [R3+URZ], R0 ;  /* 0x00000000030095a7 */ /* 0x000f24000802007f */
[----:B----4-:R-:W-:Y:S05]  /*5ca0*/  @!P1 BRA `(.L_x_17) ;  /* 0xfffffffc00f09947 */ /* 0x010fea000383ffff */
[----:B------:R-:W-:Y:S05]  /*5cb0*/  BRA `(.L_x_16) ;  /* 0xffffffb400547947 */ /* 0x000fea000383ffff */
.L_x_22:
[----:B-1----:R-:W-:-:S04]  /*5cc0*/  IMAD.U32 R4, RZ, RZ, UR8 ;  /* 0x00000008ff047e24 */ /* 0x002fc8000f8e00ff */
[----:B------:R1:W2:Y:S03]  /*5cd0*/  SYNCS.PHASECHK.TRANS64.TRYWAIT P1, [R4+URZ], R3 ;  /* 0x00000003040075a7 */ /* 0x0002a6000802017f */
[----:B--2---:R-:W-:Y:S05]  /*5ce0*/  @!P1 NANOSLEEP.SYNCS 0x989680 ;  /* 0x009896800000995d */ /* 0x004fea0003900000 */
[----:B------:R-:W2:Y:S02]  /*5cf0*/  @!P1 SYNCS.PHASECHK.TRANS64 P1, [R4+URZ], R3 ;  /* 0x00000003040095a7 */ /* 0x000ea4000802007f */
[----:B--2---:R-:W-:Y:S05]  /*5d00*/  @!P1 BRA `(.L_x_22) ;  /* 0xfffffffc00ec9947 */ /* 0x004fea000383ffff */
[----:B------:R-:W-:Y:S05]  /*5d10*/  BRA `(.L_x_21) ;  /* 0xffffffb800347947 */ /* 0x000fea000383ffff */
.L_x_99:
[----:B------:R-:W-:Y:S01]  /*5d20*/  BSSY B1, `(.L_x_119) ;  /* 0x0000006000017945 */ /* 0x000fe20003800000 */
[----:B------:R-:W-:-:S07]  /*5d30*/  IMAD.MOV.U32 R15, RZ, RZ, -0x1 ;  /* 0xffffffffff0f7424 */ /* 0x000fce00078e00ff */
[----:B------:R-:W-:Y:S05]  /*5d40*/  WARPSYNC.COLLECTIVE R15, `(.L_x_120) ;  /* 0x000000000f0c7348 */ /* 0x000fea0003c00000 */
[----:B------:R-:W-:Y:S02]  /*5d50*/  ELECT P6, UR62, PT ;  /* 0x00000000003e782f */ /* 0x000fe400038c0000 */
[----:B------:R-:W-:Y:S01]  /*5d60*/  MOV R14, UR62 ;  /* 0x0000003e000e7c02 */ /* 0x000fe20008000f00 */
[----:B------:R-:W-:Y:S10]  /*5d70*/  ENDCOLLECTIVE ;  /* 0x000000000000791b */ /* 0x000ff40003800000 */
.L_x_120:
[----:B------:R-:W-:Y:S05]  /*5d80*/  BSYNC B1 ;  /* 0x0000000000017941 */ /* 0x000fea0003800000 */
.L_x_119:
[----:B------:R-:W-:Y:S05]  /*5d90*/  BRA `(.L_x_121) ;  /* 0xfffffff000447947 */ /* 0x000fea000383ffff */
.L_x_102:
[----:B0-----:R0:W1:Y:S02]  /*5da0*/  SYNCS.PHASECHK.TRANS64.TRYWAIT P1, [R12+URZ+0x20], R7 ;  /* 0x000020070c0075a7 */ /* 0x001064000802017f */
[----:B-1----:R-:W-:Y:S05]  /*5db0*/  @!P1 NANOSLEEP.SYNCS 0x989680 ;  /* 0x009896800000995d */ /* 0x002fea0003900000 */
[----:B------:R-:W1:Y:S02]  /*5dc0*/  @!P1 SYNCS.PHASECHK.TRANS64 P1, [R12+URZ+0x20], R7 ;  /* 0x000020070c0095a7 */ /* 0x000e64000802007f */
[----:B-1----:R-:W-:Y:S05]  /*5dd0*/  @!P1 BRA `(.L_x_102) ;  /* 0xfffffffc00f09947 */ /* 0x002fea000383ffff */
[----:B------:R-:W-:Y:S05]  /*5de0*/  BRA `(.L_x_122) ;  /* 0xfffffff000787947 */ /* 0x000fea000383ffff */
.L_x_111:
[----:B------:R-:W-:Y:S01]  /*5df0*/  BSSY B0, `(.L_x_123) ;  /* 0x0000006000007945 */ /* 0x000fe20003800000 */
[----:B------:R-:W-:-:S07]  /*5e00*/  IMAD.MOV.U32 R15, RZ, RZ, -0x1 ;  /* 0xffffffffff0f7424 */ /* 0x000fce00078e00ff */
[----:B------:R-:W-:Y:S05]  /*5e10*/  WARPSYNC.COLLECTIVE R15, `(.L_x_124) ;  /* 0x000000000f0c7348 */ /* 0x000fea0003c00000 */
[----:B------:R-:W-:Y:S02]  /*5e20*/  ELECT P6, UR62, PT ;  /* 0x00000000003e782f */ /* 0x000fe400038c0000 */
[----:B------:R-:W-:Y:S01]  /*5e30*/  MOV R14, UR62 ;  /* 0x0000003e000e7c02 */ /* 0x000fe20008000f00 */
[----:B------:R-:W-:Y:S10]  /*5e40*/  ENDCOLLECTIVE ;  /* 0x000000000000791b */ /* 0x000ff40003800000 */
.L_x_124:
[----:B------:R-:W-:Y:S05]  /*5e50*/  BSYNC B0 ;  /* 0x0000000000007941 */ /* 0x000fea0003800000 */
.L_x_123:
[----:B------:R-:W-:Y:S05]  /*5e60*/  BRA `(.L_x_125) ;  /* 0xfffffff800cc7947 */ /* 0x000fea000383ffff */
.L_x_115:
[----:B0-----:R0:W1:Y:S02]  /*5e70*/  SYNCS.PHASECHK.TRANS64.TRYWAIT P0, [R7+URZ], R4 ;  /* 0x00000004070075a7 */ /* 0x001064000800017f */
[----:B-1----:R-:W-:Y:S05]  /*5e80*/  @!P0 NANOSLEEP.SYNCS 0x989680 ;  /* 0x009896800000895d */ /* 0x002fea0003900000 */
[----:B------:R-:W1:Y:S02]  /*5e90*/  @!P0 SYNCS.PHASECHK.TRANS64 P0, [R7+URZ], R4 ;  /* 0x00000004070085a7 */ /* 0x000e64000800007f */
[----:B-1----:R-:W-:Y:S05]  /*5ea0*/  @!P0 BRA `(.L_x_115) ;  /* 0xfffffffc00f08947 */ /* 0x002fea000383ffff */
[----:B------:R-:W-:Y:S05]  /*5eb0*/  BRA `(.L_x_126) ;  /* 0xfffffffc000c7947 */ /* 0x000fea000383ffff */
.L_x_116:
[----:B0-----:R0:W1:Y:S02]  /*5ec0*/  SYNCS.PHASECHK.TRANS64.TRYWAIT P0, [R6+URZ], R3 ;  /* 0x00000003060075a7 */ /* 0x001064000800017f */
[----:B-1----:R-:W-:Y:S05]  /*5ed0*/  @!P0 NANOSLEEP.SYNCS 0x989680 ;  /* 0x009896800000895d */ /* 0x002fea0003900000 */
[----:B------:R-:W1:Y:S02]  /*5ee0*/  @!P0 SYNCS.PHASECHK.TRANS64 P0, [R6+URZ], R3 ;  /* 0x00000003060085a7 */ /* 0x000e64000800007f */
[----:B-1----:R-:W-:Y:S05]  /*5ef0*/  @!P0 BRA `(.L_x_116) ;  /* 0xfffffffc00f08947 */ /* 0x002fea000383ffff */
[----:B------:R-:W-:Y:S05]  /*5f00*/  BRA `(.L_x_127) ;  /* 0xfffffffc001c7947 */ /* 0x000fea000383ffff */
.L_x_117:
[----:B-1----:R1:W2:Y:S02]  /*5f10*/  SYNCS.PHASECHK.TRANS64.TRYWAIT P0, [R7+URZ], R4 ;  /* 0x00000004070075a7 */ /* 0x0022a4000800017f */
[----:B--2---:R-:W-:Y:S05]  /*5f20*/  @!P0 NANOSLEEP.SYNCS 0x989680 ;  /* 0x009896800000895d */ /* 0x004fea0003900000 */
[----:B------:R-:W2:Y:S02]  /*5f30*/  @!P0 SYNCS.PHASECHK.TRANS64 P0, [R7+URZ], R4 ;  /* 0x00000004070085a7 */ /* 0x000ea4000800007f */
[----:B--2---:R-:W-:Y:S05]  /*5f40*/  @!P0 BRA `(.L_x_117) ;  /* 0xfffffffc00f08947 */ /* 0x004fea000383ffff */
[----:B------:R-:W-:Y:S05]  /*5f50*/  BRA `(.L_x_128) ;  /* 0xfffffffc00247947 */ /* 0x000fea000383ffff */
.L_x_129:
[----:B------:R-:W-:-:S00]  /*5f60*/  BRA `(.L_x_129) ;  /* 0xfffffffc00fc7947 */ /* 0x000fc0000383ffff */
[----:B------:R-:W-:-:S00]  /*5f70*/  NOP ;  /* 0x0000000000007918 */ /* 0x000fc00000000000 */
        /* <DEDUP_REMOVED lines=8> */
.L_x_130:


//--------------------- .nv.global.init           --------------------------
	.section	.nv.global.init,"aw",@progbits
.nv.global.init:
	.type		$str$22,@object
	.size		$str$22,($str$23 - $str$22)
$str$22:
        /*0000*/ 	.byte	0x6b, 0x5f, 0x74, 0x69, 0x6c, 0x65, 0x5f, 0x63, 0x6f, 0x75, 0x6e, 0x74, 0x20, 0x3e, 0x3d, 0x20
        /*0010*/ 	.byte	0x31, 0x00
	.type		$str$23,@object
	.size		$str$23,(__unnamed_1 - $str$23)
$str$23:
        /*0012*/ 	.byte	0x2f, 0x74, 0x6d, 0x70, 0x2f, 0x63, 0x75, 0x74, 0x6c, 0x61, 0x73, 0x73, 0x5f, 0x73, 0x77, 0x65
        /*0022*/ 	.byte	0x65, 0x70, 0x5f, 0x73, 0x72, 0x63, 0x2f, 0x69, 0x6e, 0x63, 0x6c, 0x75, 0x64, 0x65, 0x2f, 0x63
        /*0032*/ 	.byte	0x75, 0x74, 0x6c, 0x61, 0x73, 0x73, 0x2f, 0x67, 0x65, 0x6d, 0x6d, 0x2f, 0x63, 0x6f, 0x6c, 0x6c
        /*0042*/ 	.byte	0x65, 0x63, 0x74, 0x69, 0x76, 0x65, 0x2f, 0x73, 0x6d, 0x39, 0x30, 0x5f, 0x6d, 0x6d, 0x61, 0x5f
        /*0052*/ 	.byte	0x74, 0x6d, 0x61, 0x5f, 0x67, 0x6d, 0x6d, 0x61, 0x5f, 0x73, 0x73, 0x5f, 0x77, 0x61, 0x72, 0x70
        /*0062*/ 	.byte	0x73, 0x70, 0x65, 0x63, 0x69, 0x61, 0x6c, 0x69, 0x7a, 0x65, 0x64, 0x2e, 0x68, 0x70, 0x70, 0x00
	.type		__unnamed_1,@object
	.size		__unnamed_1,(.L_0 - __unnamed_1)
__unnamed_1:
        /*0072*/ 	.byte	0x76, 0x6f, 0x69, 0x64, 0x20, 0x63, 0x75, 0x74, 0x6c, 0x61, 0x73, 0x73, 0x3a, 0x3a, 0x67, 0x65
        /* <DEDUP_REMOVED lines=179> */
        /*0bb2*/ 	.byte	0x65, 0x6e, 0x74, 0x69, 0x74, 0x79, 0x5d, 0x00
.L_0:


//--------------------- .nv.shared._ZN7cutlass13device_kernelINS_4gemm6kernel13GemmUniversalIN4cute5tupleIJiiiiEEENS1_10collective13CollectiveMmaINS1_34MainloopSm90TmaGmmaWarpSpecializedILi4ENS5_IJNS4_1CILi1EEESB_SB_EEENS1_35KernelTmaWarpSpecializedCooperativeEEENS5_IJNSA_ILi128EEENSA_ILi64EEESG_EEENS_6half_tENS5_IJlSB_lEEESI_SJ_NS4_8TiledMMAINS4_8MMA_AtomIJNS4_4SM904GMMA25MMA_64x64x16_F32F16F16_SSILNSN_5MajorE0ELSP_0ELNSN_7ScaleInE1ELSQ_1EEEEEENS4_6LayoutINS5_IJNSA_ILi2EEESB_SB_EEENS5_IJSB_NSA_ILi0EEESW_EEEEENS5_IJNS4_10UnderscoreESZ_SZ_EEEEENS4_13SM90_TMA_LOADENS4_14ComposedLayoutINS4_7SwizzleILi3ELi4ELi3EEENS4_18smem_ptr_flag_bitsILi16EEENST_INS5_IJNSA_ILi8EEESG_EEENS5_IJSG_SB_EEEEEEEvNS4_8identityES12_S1C_vS1D_EENS_8epilogue10collective6detail29Sm90TmaWarpSpecializedAdapterINS1G_15DefaultEpilogueISI_SJ_SJ_NS1F_6thread17LinearCombinationISI_Li1EffLNS1K_9ScaleType4KindE0ELNS_15FloatRoundStyleE2ESI_EENS1_15EpilogueDefaultEEEEEvvEEEEvNT_6ParamsE --------------------------
	.section	.nv.shared._ZN7cutlass13device_kernelINS_4gemm6kernel13GemmUniversalIN4cute5tupleIJiiiiEEENS1_10collective13CollectiveMmaINS1_34MainloopSm90TmaGmmaWarpSpecializedILi4ENS5_IJNS4_1CILi1EEESB_SB_EEENS1_35KernelTmaWarpSpecializedCooperativeEEENS5_IJNSA_ILi128EEENSA_ILi64EEESG_EEENS_6half_tENS5_IJlSB_lEEESI_SJ_NS4_8TiledMMAINS4_8MMA_AtomIJNS4_4SM904GMMA25MMA_64x64x16_F32F16F16_SSILNSN_5MajorE0ELSP_0ELNSN_7ScaleInE1ELSQ_1EEEEEENS4_6LayoutINS5_IJNSA_ILi2EEESB_SB_EEENS5_IJSB_NSA_ILi0EEESW_EEEEENS5_IJNS4_10UnderscoreESZ_SZ_EEEEENS4_13SM90_TMA_LOADENS4_14ComposedLayoutINS4_7SwizzleILi3ELi4ELi3EEENS4_18smem_ptr_flag_bitsILi16EEENST_INS5_IJNSA_ILi8EEESG_EEENS5_IJSG_SB_EEEEEEEvNS4_8identityES12_S1C_vS1D_EENS_8epilogue10collective6detail29Sm90TmaWarpSpecializedAdapterINS1G_15DefaultEpilogueISI_SJ_SJ_NS1F_6thread17LinearCombinationISI_Li1EffLNS1K_9ScaleType4KindE0ELNS_15FloatRoundStyleE2ESI_EENS1_15EpilogueDefaultEEEEEvvEEEEvNT_6ParamsE,"aw",@nobits
	.sectionflags	@""
	.align	16
	.zero		1024


//--------------------- .nv.shared.reserved.0     --------------------------
	.section	.nv.shared.reserved.0,"aw",@nobits
	.weak		__nv_reservedSMEM_offset_0_alias
	.size		__nv_reservedSMEM_offset_0_alias, 0, 0
	.other		__nv_reservedSMEM_offset_0_alias,@"STO_CUDA_RESERVED_SHARED STV_DEFAULT"
__nv_reservedSMEM_offset_0_alias:
	.zero		0


//--------------------- .nv.global                --------------------------
	.section	.nv.global,"aw",@nobits
.nv.global:
	.type		_ZN40_INTERNAL_f6fd9d6b_4_k_cu_3f392fc2_151874cute1_E,@object
	.size		_ZN40_INTERNAL_f6fd9d6b_4_k_cu_3f392fc2_151874cute1_E,(_ZN40_INTERNAL_f6fd9d6b_4_k_cu_3f392fc2_151874cuda3std3__45__cpo6cbeginE - _ZN40_INTERNAL_f6fd9d6b_4_k_cu_3f392fc2_151874cute1_E)
_ZN40_INTERNAL_f6fd9d6b_4_k_cu_3f392fc2_151874cute1_E:
	.zero		1
	.type		_ZN40_INTERNAL_f6fd9d6b_4_k_cu_3f392fc2_151874cuda3std3__45__cpo6cbeginE,@object
	.size		_ZN40_INTERNAL_f6fd9d6b_4_k_cu_3f392fc2_151874cuda3std3__45__cpo6cbeginE,(_ZN40_INTERNAL_f6fd9d6b_4_k_cu_3f392fc2_151874cuda3std3__48in_placeE - _ZN40_INTERNAL_f6fd9d6b_4_k_cu_3f392fc2_151874cuda3std3__45__cpo6cbeginE)
_ZN40_INTERNAL_f6fd9d6b_4_k_cu_3f392fc2_151874cuda3std3__45__cpo6cbeginE:
	.zero		1
	.type		_ZN40_INTERNAL_f6fd9d6b_4_k_cu_3f392fc2_151874cuda3std3__48in_placeE,@object
	.size		_ZN40_INTERNAL_f6fd9d6b_4_k_cu_3f392fc2_151874cuda3std3__48in_placeE,(_ZN40_INTERNAL_f6fd9d6b_4_k_cu_3f392fc2_151874cuda3std6ranges3__45__cpo9iter_moveE - _ZN40_INTERNAL_f6fd9d6b_4_k_cu_3f392fc2_151874cuda3std3__48in_placeE)
_ZN40_INTERNAL_f6fd9d6b_4_k_cu_3f392fc2_151874cuda3std3__48in_placeE:
	.zero		1
	.type		_ZN40_INTERNAL_f6fd9d6b_4_k_cu_3f392fc2_151874cuda3std6ranges3__45__cpo9iter_moveE,@object
	.size		_ZN40_INTERNAL_f6fd9d6b_4_k_cu_3f392fc2_151874cuda3std6ranges3__45__cpo9iter_moveE,(_ZN40_INTERNAL_f6fd9d6b_4_k_cu_3f392fc2_151874cuda3std3__45__cpo5beginE - _ZN40_INTERNAL_f6fd9d6b_4_k_cu_3f392fc2_151874cuda3std6ranges3__45__cpo9iter_moveE)
_ZN40_INTERNAL_f6fd9d6b_4_k_cu_3f392fc2_151874cuda3std6ranges3__45__cpo9iter_moveE:
	.zero		1
	.type		_ZN40_INTERNAL_f6fd9d6b_4_k_cu_3f392fc2_151874cuda3std3__45__cpo5beginE,@object
	.size		_ZN40_INTERNAL_f6fd9d6b_4_k_cu_3f392fc2_151874cuda3std3__45__cpo5beginE,(_ZN40_INTERNAL_f6fd9d6b_4_k_cu_3f392fc2_151874cuda3std3__442_GLOBAL__N__f6fd9d6b_4_k_cu_3f392fc2_151876ignoreE - _ZN40_INTERNAL_f6fd9d6b_4_k_cu_3f392fc2_151874cuda3std3__45__cpo5beginE)
_ZN40_INTERNAL_f6fd9d6b_4_k_cu_3f392fc2_151874cuda3std3__45__cpo5beginE:
	.zero		1
	.type		_ZN40_INTERNAL_f6fd9d6b_4_k_cu_3f392fc2_151874cuda3std3__442_GLOBAL__N__f6fd9d6b_4_k_cu_3f392fc2_151876ignoreE,@object
	.size		_ZN40_INTERNAL_f6fd9d6b_4_k_cu_3f392fc2_151874cuda3std3__442_GLOBAL__N__f6fd9d6b_4_k_cu_3f392fc2_151876ignoreE,(_ZN40_INTERNAL_f6fd9d6b_4_k_cu_3f392fc2_151874cute7productE - _ZN40_INTERNAL_f6fd9d6b_4_k_cu_3f392fc2_151874cuda3std3__442_GLOBAL__N__f6fd9d6b_4_k_cu_3f392fc2_151876ignoreE)
_ZN40_INTERNAL_f6fd9d6b_4_k_cu_3f392fc2_151874cuda3std3__442_GLOBAL__N__f6fd9d6b_4_k_cu_3f392fc2_151876ignoreE:
	.zero		1
	.type		_ZN40_INTERNAL_f6fd9d6b_4_k_cu_3f392fc2_151874cute7productE,@object
	.size		_ZN40_INTERNAL_f6fd9d6b_4_k_cu_3f392fc2_151874cute7productE,(_ZN40_INTERNAL_f6fd9d6b_4_k_cu_3f392fc2_151874cuda3std3__45__cpo3endE - _ZN40_INTERNAL_f6fd9d6b_4_k_cu_3f392fc2_151874cute7productE)
_ZN40_INTERNAL_f6fd9d6b_4_k_cu_3f392fc2_151874cute7productE:
	.zero		1
	.type		_ZN40_INTERNAL_f6fd9d6b_4_k_cu_3f392fc2_151874cuda3std3__45__cpo3endE,@object
	.size		_ZN40_INTERNAL_f6fd9d6b_4_k_cu_3f392fc2_151874cuda3std3__45__cpo3endE,(_ZN40_INTERNAL_f6fd9d6b_4_k_cu_3f392fc2_151874cuda3std3__419piecewise_constructE - _ZN40_INTERNAL_f6fd9d6b_4_k_cu_3f392fc2_151874cuda3std3__45__cpo3endE)
_ZN40_INTERNAL_f6fd9d6b_4_k_cu_3f392fc2_151874cuda3std3__45__cpo3endE:
	.zero		1
	.type		_ZN40_INTERNAL_f6fd9d6b_4_k_cu_3f392fc2_151874cuda3std3__419piecewise_constructE,@object
	.size		_ZN40_INTERNAL_f6fd9d6b_4_k_cu_3f392fc2_151874cuda3std3__419piecewise_constructE,(_ZN40_INTERNAL_f6fd9d6b_4_k_cu_3f392fc2_151874cuda3std3__45__cpo4cendE - _ZN40_INTERNAL_f6fd9d6b_4_k_cu_3f392fc2_151874cuda3std3__419piecewise_constructE)
_ZN40_INTERNAL_f6fd9d6b_4_k_cu_3f392fc2_151874cuda3std3__419piecewise_constructE:
	.zero		1
	.type		_ZN40_INTERNAL_f6fd9d6b_4_k_cu_3f392fc2_151874cuda3std3__45__cpo4cendE,@object
	.size		_ZN40_INTERNAL_f6fd9d6b_4_k_cu_3f392fc2_151874cuda3std3__45__cpo4cendE,(_ZN40_INTERNAL_f6fd9d6b_4_k_cu_3f392fc2_151874cuda3std6ranges3__45__cpo4swapE - _ZN40_INTERNAL_f6fd9d6b_4_k_cu_3f392fc2_151874cuda3std3__45__cpo4cendE)
_ZN40_INTERNAL_f6fd9d6b_4_k_cu_3f392fc2_151874cuda3std3__45__cpo4cendE:
	.zero		1
	.type		_ZN40_INTERNAL_f6fd9d6b_4_k_cu_3f392fc2_151874cuda3std6ranges3__45__cpo4swapE,@object
	.size		_ZN40_INTERNAL_f6fd9d6b_4_k_cu_3f392fc2_151874cuda3std6ranges3__45__cpo4swapE,(.L_8 - _ZN40_INTERNAL_f6fd9d6b_4_k_cu_3f392fc2_151874cuda3std6ranges3__45__cpo4swapE)
_ZN40_INTERNAL_f6fd9d6b_4_k_cu_3f392fc2_151874cuda3std6ranges3__45__cpo4swapE:
	.zero		1
.L_8:


//--------------------- .nv.constant0._ZN7cutlass13device_kernelINS_4gemm6kernel13GemmUniversalIN4cute5tupleIJiiiiEEENS1_10collective13CollectiveMmaINS1_34MainloopSm90TmaGmmaWarpSpecializedILi4ENS5_IJNS4_1CILi1EEESB_SB_EEENS1_35KernelTmaWarpSpecializedCooperativeEEENS5_IJNSA_ILi128EEENSA_ILi64EEESG_EEENS_6half_tENS5_IJlSB_lEEESI_SJ_NS4_8TiledMMAINS4_8MMA_AtomIJNS4_4SM904GMMA25MMA_64x64x16_F32F16F16_SSILNSN_5MajorE0ELSP_0ELNSN_7ScaleInE1ELSQ_1EEEEEENS4_6LayoutINS5_IJNSA_ILi2EEESB_SB_EEENS5_IJSB_NSA_ILi0EEESW_EEEEENS5_IJNS4_10UnderscoreESZ_SZ_EEEEENS4_13SM90_TMA_LOADENS4_14ComposedLayoutINS4_7SwizzleILi3ELi4ELi3EEENS4_18smem_ptr_flag_bitsILi16EEENST_INS5_IJNSA_ILi8EEESG_EEENS5_IJSG_SB_EEEEEEEvNS4_8identityES12_S1C_vS1D_EENS_8epilogue10collective6detail29Sm90TmaWarpSpecializedAdapterINS1G_15DefaultEpilogueISI_SJ_SJ_NS1F_6thread17LinearCombinationISI_Li1EffLNS1K_9ScaleType4KindE0ELNS_15FloatRoundStyleE2ESI_EENS1_15EpilogueDefaultEEEEEvvEEEEvNT_6ParamsE --------------------------
	.section	.nv.constant0._ZN7cutlass13device_kernelINS_4gemm6kernel13GemmUniversalIN4cute5tupleIJiiiiEEENS1_10collective13CollectiveMmaINS1_34MainloopSm90TmaGmmaWarpSpecializedILi4ENS5_IJNS4_1CILi1EEESB_SB_EEENS1_35KernelTmaWarpSpecializedCooperativeEEENS5_IJNSA_ILi128EEENSA_ILi64EEESG_EEENS_6half_tENS5_IJlSB_lEEESI_SJ_NS4_8TiledMMAINS4_8MMA_AtomIJNS4_4SM904GMMA25MMA_64x64x16_F32F16F16_SSILNSN_5MajorE0ELSP_0ELNSN_7ScaleInE1ELSQ_1EEEEEENS4_6LayoutINS5_IJNSA_ILi2EEESB_SB_EEENS5_IJSB_NSA_ILi0EEESW_EEEEENS5_IJNS4_10UnderscoreESZ_SZ_EEEEENS4_13SM90_TMA_LOADENS4_14ComposedLayoutINS4_7SwizzleILi3ELi4ELi3EEENS4_18smem_ptr_flag_bitsILi16EEENST_INS5_IJNSA_ILi8EEESG_EEENS5_IJSG_SB_EEEEEEEvNS4_8identityES12_S1C_vS1D_EENS_8epilogue10collective6detail29Sm90TmaWarpSpecializedAdapterINS1G_15DefaultEpilogueISI_SJ_SJ_NS1F_6thread17LinearCombinationISI_Li1EffLNS1K_9ScaleType4KindE0ELNS_15FloatRoundStyleE2ESI_EENS1_15EpilogueDefaultEEEEEvvEEEEvNT_6ParamsE,"a",@progbits
	.sectionflags	@""
	.align	4
.nv.constant0._ZN7cutlass13device_kernelINS_4gemm6kernel13GemmUniversalIN4cute5tupleIJiiiiEEENS1_10collective13CollectiveMmaINS1_34MainloopSm90TmaGmmaWarpSpecializedILi4ENS5_IJNS4_1CILi1EEESB_SB_EEENS1_35KernelTmaWarpSpecializedCooperativeEEENS5_IJNSA_ILi128EEENSA_ILi64EEESG_EEENS_6half_tENS5_IJlSB_lEEESI_SJ_NS4_8TiledMMAINS4_8MMA_AtomIJNS4_4SM904GMMA25MMA_64x64x16_F32F16F16_SSILNSN_5MajorE0ELSP_0ELNSN_7ScaleInE1ELSQ_1EEEEEENS4_6LayoutINS5_IJNSA_ILi2EEESB_SB_EEENS5_IJSB_NSA_ILi0EEESW_EEEEENS5_IJNS4_10UnderscoreESZ_SZ_EEEEENS4_13SM90_TMA_LOADENS4_14ComposedLayoutINS4_7SwizzleILi3ELi4ELi3EEENS4_18smem_ptr_flag_bitsILi16EEENST_INS5_IJNSA_ILi8EEESG_EEENS5_IJSG_SB_EEEEEEEvNS4_8identityES12_S1C_vS1D_EENS_8epilogue10collective6detail29Sm90TmaWarpSpecializedAdapterINS1G_15DefaultEpilogueISI_SJ_SJ_NS1F_6thread17LinearCombinationISI_Li1EffLNS1K_9ScaleType4KindE0ELNS_15FloatRoundStyleE2ESI_EENS1_15EpilogueDefaultEEEEEvvEEEEvNT_6ParamsE:
	.zero		1664


//--------------------- SYMBOLS --------------------------

	.type		.nv.reservedSmem.offset0,@object
	.size		.nv.reservedSmem.offset0,0x4
	.type		__assertfail,@function
